	.headerflags	@"EF_CUDA_TEXMODE_UNIFIED EF_CUDA_64BIT_ADDRESS EF_CUDA_ACCELERATORS EF_CUDA_SM90 EF_CUDA_VIRTUAL_SM(EF_CUDA_SM90)"
	.elftype	@"ET_EXEC"


//--------------------- .nv.info                  --------------------------
	.section	.nv.info,"",@"SHT_CUDA_INFO"
	.align	4


	//----- nvinfo : EIATTR_REGCOUNT
	.align		4
        /*0000*/ 	.byte	0x04, 0x2f
        /*0002*/ 	.short	(.L_3 - .L_2)
	.align		4
.L_2:
        /*0004*/ 	.word	index@(triton_poi_fused__native_batch_norm_legit_no_training_relu_threshold_backward_20)
        /*0008*/ 	.word	0x0000003a


	//----- nvinfo : EIATTR_MIN_STACK_SIZE
	.align		4
.L_3:
        /*000c*/ 	.byte	0x04, 0x12
        /*000e*/ 	.short	(.L_5 - .L_4)
	.align		4
.L_4:
        /*0010*/ 	.word	index@(triton_poi_fused__native_batch_norm_legit_no_training_relu_threshold_backward_20)
        /*0014*/ 	.word	0x00000000


	//----- nvinfo : EIATTR_FRAME_SIZE
	.align		4
.L_5:
        /*0018*/ 	.byte	0x04, 0x11
        /*001a*/ 	.short	(.L_7 - .L_6)
	.align		4
.L_6:
        /*001c*/ 	.word	index@(triton_poi_fused__native_batch_norm_legit_no_training_relu_threshold_backward_20)
        /*0020*/ 	.word	0x00000000


	//----- nvinfo : EIATTR_MIN_STACK_SIZE
	.align		4
.L_7:
        /*0024*/ 	.byte	0x04, 0x12
        /*0026*/ 	.short	(.L_9 - .L_8)
	.align		4
.L_8:
        /*0028*/ 	.word	index@(triton_poi_fused__native_batch_norm_legit_no_training_relu_threshold_backward_20)
        /*002c*/ 	.word	0x00000000
.L_9:


//--------------------- .nv.info.triton_poi_fused__native_batch_norm_legit_no_training_relu_threshold_backward_20 --------------------------
	.section	.nv.info.triton_poi_fused__native_batch_norm_legit_no_training_relu_threshold_backward_20,"",@"SHT_CUDA_INFO"
	.sectionflags	@""
	.align	4


	//----- nvinfo : EIATTR_CUDA_API_VERSION
	.align		4
        /*0000*/ 	.byte	0x04, 0x37
        /*0002*/ 	.short	(.L_11 - .L_10)
.L_10:
        /*0004*/ 	.word	0x0000007c


	//----- nvinfo : EIATTR_KPARAM_INFO
	.align		4
.L_11:
        /*0008*/ 	.byte	0x04, 0x17
        /*000a*/ 	.short	(.L_13 - .L_12)
.L_12:
        /*000c*/ 	.word	0x00000000
        /*0010*/ 	.short	0x0008
        /*0012*/ 	.short	0x003c
        /*0014*/ 	.byte	0x00, 0xf0, 0x11, 0x00


	//----- nvinfo : EIATTR_KPARAM_INFO
	.align		4
.L_13:
        /*0018*/ 	.byte	0x04, 0x17
        /*001a*/ 	.short	(.L_15 - .L_14)
.L_14:
        /*001c*/ 	.word	0x00000000
        /*0020*/ 	.short	0x0007
        /*0022*/ 	.short	0x0038
        /*0024*/ 	.byte	0x00, 0xf0, 0x11, 0x00


	//----- nvinfo : EIATTR_KPARAM_INFO
	.align		4
.L_15:
        /*0028*/ 	.byte	0x04, 0x17
        /*002a*/ 	.short	(.L_17 - .L_16)
.L_16:
        /*002c*/ 	.word	0x00000000
        /*0030*/ 	.short	0x0006
        /*0032*/ 	.short	0x0030
        /*0034*/ 	.byte	0x00, 0xf4, 0x21, 0x00


	//----- nvinfo : EIATTR_KPARAM_INFO
	.align		4
.L_17:
        /*0038*/ 	.byte	0x04, 0x17
        /*003a*/ 	.short	(.L_19 - .L_18)
.L_18:
        /*003c*/ 	.word	0x00000000
        /*0040*/ 	.short	0x0005
        /*0042*/ 	.short	0x0028
        /*0044*/ 	.byte	0x00, 0xf4, 0x21, 0x00


	//----- nvinfo : EIATTR_KPARAM_INFO
	.align		4
.L_19:
        /*0048*/ 	.byte	0x04, 0x17
        /*004a*/ 	.short	(.L_21 - .L_20)
.L_20:
        /*004c*/ 	.word	0x00000000
        /*0050*/ 	.short	0x0004
        /*0052*/ 	.short	0x0020
        /*0054*/ 	.byte	0x00, 0xf4, 0x21, 0x00


	//----- nvinfo : EIATTR_KPARAM_INFO
	.align		4
.L_21:
        /*0058*/ 	.byte	0x04, 0x17
        /*005a*/ 	.short	(.L_23 - .L_22)
.L_22:
        /*005c*/ 	.word	0x00000000
        /*0060*/ 	.short	0x0003
        /*0062*/ 	.short	0x0018
        /*0064*/ 	.byte	0x00, 0xf4, 0x21, 0x00


	//----- nvinfo : EIATTR_KPARAM_INFO
	.align		4
.L_23:
        /*0068*/ 	.byte	0x04, 0x17
        /*006a*/ 	.short	(.L_25 - .L_24)
.L_24:
        /*006c*/ 	.word	0x00000000
        /*0070*/ 	.short	0x0002
        /*0072*/ 	.short	0x0010
        /*0074*/ 	.byte	0x00, 0xf4, 0x21, 0x00


	//----- nvinfo : EIATTR_KPARAM_INFO
	.align		4
.L_25:
        /*0078*/ 	.byte	0x04, 0x17
        /*007a*/ 	.short	(.L_27 - .L_26)
.L_26:
        /*007c*/ 	.word	0x00000000
        /*0080*/ 	.short	0x0001
        /*0082*/ 	.short	0x0008
        /*0084*/ 	.byte	0x00, 0xf4, 0x21, 0x00


	//----- nvinfo : EIATTR_KPARAM_INFO
	.align		4
.L_27:
        /*0088*/ 	.byte	0x04, 0x17
        /*008a*/ 	.short	(.L_29 - .L_28)
.L_28:
        /*008c*/ 	.word	0x00000000
        /*0090*/ 	.short	0x0000
        /*0092*/ 	.short	0x0000
        /*0094*/ 	.byte	0x00, 0xf4, 0x21, 0x00


	//----- nvinfo : EIATTR_SPARSE_MMA_MASK
	.align		4
.L_29:
        /*0098*/ 	.byte	0x03, 0x50
        /*009a*/ 	.short	0x0000


	//----- nvinfo : EIATTR_MAXREG_COUNT
	.align		4
        /*009c*/ 	.byte	0x03, 0x1b
        /*009e*/ 	.short	0x00ff


	//----- nvinfo : EIATTR_EXIT_INSTR_OFFSETS
	.align		4
        /*00a0*/ 	.byte	0x04, 0x1c
        /*00a2*/ 	.short	(.L_31 - .L_30)


	//   ....[0]....
.L_30:
        /*00a4*/ 	.word	0x00001cc0


	//   ....[1]....
        /*00a8*/ 	.word	0x00001ce0


	//----- nvinfo : EIATTR_REQNTID
	.align		4
.L_31:
        /*00ac*/ 	.byte	0x04, 0x10
        /*00ae*/ 	.short	(.L_33 - .L_32)
.L_32:
        /*00b0*/ 	.word	0x00000100
        /*00b4*/ 	.word	0x00000001
        /*00b8*/ 	.word	0x00000001


	//----- nvinfo : EIATTR_CBANK_PARAM_SIZE
	.align		4
.L_33:
        /*00bc*/ 	.byte	0x03, 0x19
        /*00be*/ 	.short	0x0040


	//----- nvinfo : EIATTR_PARAM_CBANK
	.align		4
        /*00c0*/ 	.byte	0x04, 0x0a
        /*00c2*/ 	.short	(.L_35 - .L_34)
	.align		4
.L_34:
        /*00c4*/ 	.word	index@(.nv.constant0.triton_poi_fused__native_batch_norm_legit_no_training_relu_threshold_backward_20)
        /*00c8*/ 	.short	0x0210
        /*00ca*/ 	.short	0x0040


	//----- nvinfo : EIATTR_SW_WAR
	.align		4
.L_35:
        /*00cc*/ 	.byte	0x04, 0x36
        /*00ce*/ 	.short	(.L_37 - .L_36)
.L_36:
        /*00d0*/ 	.word	0x00000008
.L_37:


//--------------------- .nv.callgraph             --------------------------
	.section	.nv.callgraph,"",@"SHT_CUDA_CALLGRAPH"
	.align	4
	.sectionentsize	8
	.align		4
        /*0000*/ 	.word	0x00000000
	.align		4
        /*0004*/ 	.word	0xffffffff
	.align		4
        /*0008*/ 	.word	0x00000000
	.align		4
        /*000c*/ 	.word	0xfffffffe
	.align		4
        /*0010*/ 	.word	0x00000000
	.align		4
        /*0014*/ 	.word	0xfffffffd
	.align		4
        /*0018*/ 	.word	0x00000000
	.align		4
        /*001c*/ 	.word	0xfffffffc


//--------------------- .nv.constant4             --------------------------
	.section	.nv.constant4,"a",@progbits
	.align	8
	.align		8
.nv.constant4:
        /*0000*/ 	.dword	_$_str
	.align		8
        /*0008*/ 	.dword	_$_str_$_2


//--------------------- .text.triton_poi_fused__native_batch_norm_legit_no_training_relu_threshold_backward_20 --------------------------
	.section	.text.triton_poi_fused__native_batch_norm_legit_no_training_relu_threshold_backward_20,"ax",@progbits
	.sectionflags	@"SHF_BARRIERS=1"
	.align	128
        .global         triton_poi_fused__native_batch_norm_legit_no_training_relu_threshold_backward_20
        .type           triton_poi_fused__native_batch_norm_legit_no_training_relu_threshold_backward_20,@function
        .size           triton_poi_fused__native_batch_norm_legit_no_training_relu_threshold_backward_20,(.L_x_1 - triton_poi_fused__native_batch_norm_legit_no_training_relu_threshold_backward_20)
        .other          triton_poi_fused__native_batch_norm_legit_no_training_relu_threshold_backward_20,@"STO_CUDA_ENTRY STV_DEFAULT"
triton_poi_fused__native_batch_norm_legit_no_training_relu_threshold_backward_20:
.text.triton_poi_fused__native_batch_norm_legit_no_training_relu_threshold_backward_20:
[----:B------:R-:W0:Y:S01]  /*0000*/  LDC R1, c[0x0][0x28] ;  /* 0x00000a00ff017b82 */ /* 0x000e220000000800 */
[----:B------:R-:W1:Y:S07]  /*0010*/  S2R R33, SR_TID.X ;  /* 0x0000000000217919 */ /* 0x000e6e0000002100 */
[----:B------:R-:W2:Y:S01]  /*0020*/  LDC.64 R44, c[0x0][0x220] ;  /* 0x00008800ff2c7b82 */ /* 0x000ea20000000a00 */
[----:B------:R-:W-:Y:S01]  /*0030*/  ULDC.64 UR6, c[0x0][0x208] ;  /* 0x0000820000067ab9 */ /* 0x000fe20000000a00 */
[----:B------:R-:W3:Y:S01]  /*0040*/  S2R R0, SR_CTAID.Y ;  /* 0x0000000000007919 */ /* 0x000ee20000002600 */
[----:B------:R-:W4:Y:S05]  /*0050*/  S2R R7, SR_CTAID.X ;  /* 0x0000000000077919 */ /* 0x000f2a0000002500 */
[----:B------:R-:W5:Y:S08]  /*0060*/  LDC.64 R46, c[0x0][0x218] ;  /* 0x00008600ff2e7b82 */ /* 0x000f700000000a00 */
[----:B------:R-:W4:Y:S01]  /*0070*/  LDC.64 R48, c[0x0][0x210] ;  /* 0x00008400ff307b82 */ /* 0x000f220000000a00 */
[----:B------:R-:W-:-:S02]  /*0080*/  CS2R R20, SRZ ;  /* 0x0000000000147805 */ /* 0x000fc4000001ff00 */
[----:B------:R-:W-:Y:S02]  /*0090*/  CS2R R22, SRZ ;  /* 0x0000000000167805 */ /* 0x000fe4000001ff00 */
[----:B------:R-:W-:Y:S02]  /*00a0*/  CS2R R8, SRZ ;  /* 0x0000000000087805 */ /* 0x000fe4000001ff00 */
[----:B------:R-:W-:Y:S01]  /*00b0*/  CS2R R10, SRZ ;  /* 0x00000000000a7805 */ /* 0x000fe2000001ff00 */
[----:B------:R-:W-:Y:S01]  /*00c0*/  HFMA2.MMA R36, -RZ, RZ, 1.625, 0 ;  /* 0x3e800000ff247435 */ /* 0x000fe200000001ff */
[----:B------:R-:W5:Y:S01]  /*00d0*/  LDC.64 R52, c[0x0][0x228] ;  /* 0x00008a00ff347b82 */ /* 0x000f620000000a00 */
[----:B-1----:R-:W-:-:S07]  /*00e0*/  LOP3.LUT R2, R33, 0x1, RZ, 0xc0, !PT ;  /* 0x0000000121027812 */ /* 0x002fce00078ec0ff */
[----:B------:R-:W1:Y:S01]  /*00f0*/  LDC.64 R50, c[0x0][0x230] ;  /* 0x00008c00ff327b82 */ /* 0x000e620000000a00 */
[----:B---3--:R-:W-:Y:S01]  /*0100*/  IMAD.SHL.U32 R35, R0, 0x20, RZ ;  /* 0x0000002000237824 */ /* 0x008fe200078e00ff */
[----:B------:R-:W-:-:S03]  /*0110*/  SHF.R.S32.HI R41, RZ, 0x1a, R0 ;  /* 0x0000001aff297819 */ /* 0x000fc60000011400 */
[----:B------:R-:W-:-:S05]  /*0120*/  IMAD R42, R2, 0x10, R35 ;  /* 0x00000010022a7824 */ /* 0x000fca00078e0223 */
[----:B------:R-:W-:-:S04]  /*0130*/  SHF.R.S32.HI R3, RZ, 0x1f, R42 ;  /* 0x0000001fff037819 */ /* 0x000fc8000001142a */
[----:B------:R-:W-:-:S04]  /*0140*/  LEA.HI R5, R3, R42, RZ, 0x9 ;  /* 0x0000002a03057211 */ /* 0x000fc800078f48ff */
[----:B------:R-:W-:-:S05]  /*0150*/  LOP3.LUT R31, R5, 0xfffffe00, RZ, 0xc0, !PT ;  /* 0xfffffe00051f7812 */ /* 0x000fca00078ec0ff */
[----:B------:R-:W-:-:S04]  /*0160*/  IMAD.IADD R31, R42, 0x1, -R31 ;  /* 0x000000012a1f7824 */ /* 0x000fc800078e0a1f */
[----:B--2---:R-:W-:Y:S01]  /*0170*/  IMAD.WIDE R16, R31, 0x4, R44 ;  /* 0x000000041f107825 */ /* 0x004fe200078e022c */
[----:B------:R-:W-:-:S03]  /*0180*/  SGXT R41, R41, 0x1 ;  /* 0x000000012929781a */ /* 0x000fc60000000200 */
[----:B------:R-:W-:Y:S02]  /*0190*/  VIADD R4, R42, 0x4 ;  /* 0x000000042a047836 */ /* 0x000fe40000000000 */
[----:B------:R-:W2:Y:S01]  /*01a0*/  LDG.E.EL.128 R16, desc[UR6][R16.64] ;  /* 0x0000000610107981 */ /* 0x000ea2000c2e1d00 */
[----:B------:R-:W-:Y:S02]  /*01b0*/  SHF.R.U32.HI R3, RZ, 0x1, R33 ;  /* 0x00000001ff037819 */ /* 0x000fe40000011621 */
[----:B------:R-:W-:Y:S02]  /*01c0*/  LEA.HI R6, R41, R4, RZ, 0x9 ;  /* 0x0000000429067211 */ /* 0x000fe400078f48ff */
[----:B----4-:R-:W-:Y:S01]  /*01d0*/  SHF.L.U32 R0, R7, 0x7, RZ ;  /* 0x0000000707007819 */ /* 0x010fe200000006ff */
[----:B------:R-:W-:Y:S01]  /*01e0*/  IMAD.SHL.U32 R7, R5, 0x80, RZ ;  /* 0x0000008005077824 */ /* 0x000fe200078e00ff */
[----:B------:R-:W-:Y:S02]  /*01f0*/  SGXT.U32 R3, R3, 0x7 ;  /* 0x000000070303781a */ /* 0x000fe40000000000 */
[----:B------:R-:W-:-:S02]  /*0200*/  LOP3.LUT R29, R6, 0xfffffe00, RZ, 0xc0, !PT ;  /* 0xfffffe00061d7812 */ /* 0x000fc400078ec0ff */
[----:B------:R-:W-:Y:S02]  /*0210*/  LOP3.LUT R5, R0, R3, RZ, 0xfc, !PT ;  /* 0x0000000300057212 */ /* 0x000fe400078efcff */
[----:B------:R-:W-:Y:S01]  /*0220*/  LOP3.LUT R34, R7, 0xffff0000, RZ, 0xc0, !PT ;  /* 0xffff000007227812 */ /* 0x000fe200078ec0ff */
[----:B------:R-:W-:Y:S01]  /*0230*/  IMAD.IADD R29, R4, 0x1, -R29 ;  /* 0x00000001041d7824 */ /* 0x000fe200078e0a1d */
[----:B------:R-:W-:-:S03]  /*0240*/  ISETP.GE.AND P0, PT, R5, 0x80, PT ;  /* 0x000000800500780c */ /* 0x000fc60003f06270 */
[----:B------:R-:W-:Y:S02]  /*0250*/  IMAD R34, R5, 0x200, R34 ;  /* 0x0000020005227824 */ /* 0x000fe400078e0222 */
[----:B------:R-:W-:-:S03]  /*0260*/  IMAD.WIDE R4, R29, 0x4, R44 ;  /* 0x000000041d047825 */ /* 0x000fc600078e022c */
[----:B------:R-:W-:-:S03]  /*0270*/  IADD3 R32, R31, R34, RZ ;  /* 0x000000221f207210 */ /* 0x000fc60007ffe0ff */
[----:B------:R-:W3:Y:S01]  /*0280*/  LDG.E.EL.128 R4, desc[UR6][R4.64] ;  /* 0x0000000604047981 */ /* 0x000ee2000c2e1d00 */
[----:B-----5:R-:W-:-:S04]  /*0290*/  IMAD.WIDE R24, R31, 0x4, R46 ;  /* 0x000000041f187825 */ /* 0x020fc800078e022e */
[----:B0-----:R-:W-:Y:S02]  /*02a0*/  IMAD.WIDE R12, R32, 0x4, R48 ;  /* 0x00000004200c7825 */ /* 0x001fe400078e0230 */
[----:B------:R-:W4:Y:S04]  /*02b0*/  LDG.E.EL.128 R24, desc[UR6][R24.64] ;  /* 0x0000000618187981 */ /* 0x000f28000c2e1d00 */
[----:B------:R0:W4:Y:S01]  /*02c0*/  @!P0 LDG.E.EL.128 R20, desc[UR6][R12.64] ;  /* 0x000000060c148981 */ /* 0x000122000c2e1d00 */
[----:B------:R-:W-:Y:S02]  /*02d0*/  VIADD R14, R42, 0x8 ;  /* 0x000000082a0e7836 */ /* 0x000fe40000000000 */
[----:B------:R-:W-:-:S03]  /*02e0*/  IMAD.IADD R39, R29, 0x1, R34 ;  /* 0x000000011d277824 */ /* 0x000fc600078e0222 */
[----:B------:R-:W-:Y:S01]  /*02f0*/  LEA.HI R15, R41, R14, RZ, 0x9 ;  /* 0x0000000e290f7211 */ /* 0x000fe200078f48ff */
[----:B------:R-:W-:-:S03]  /*0300*/  IMAD.WIDE R38, R39, 0x4, R48 ;  /* 0x0000000427267825 */ /* 0x000fc600078e0230 */
[----:B------:R-:W-:Y:S01]  /*0310*/  LOP3.LUT R15, R15, 0xfffffe00, RZ, 0xc0, !PT ;  /* 0xfffffe000f0f7812 */ /* 0x000fe200078ec0ff */
[----:B0-----:R-:W-:Y:S01]  /*0320*/  IMAD.WIDE R12, R29, 0x4, R46 ;  /* 0x000000041d0c7825 */ /* 0x001fe200078e022e */
[----:B------:R0:W5:Y:S03]  /*0330*/  @!P0 LDG.E.EL.128 R8, desc[UR6][R38.64] ;  /* 0x0000000626088981 */ /* 0x000166000c2e1d00 */
[----:B------:R-:W-:Y:S02]  /*0340*/  IMAD.IADD R37, R14, 0x1, -R15 ;  /* 0x000000010e257824 */ /* 0x000fe400078e0a0f */
[----:B------:R-:W5:Y:S01]  /*0350*/  LDG.E.EL.128 R12, desc[UR6][R12.64] ;  /* 0x000000060c0c7981 */ /* 0x000f62000c2e1d00 */
[----:B--2---:R-:W-:Y:S01]  /*0360*/  FADD R28, R16, 9.9999997473787516356e-06 ;  /* 0x3727c5ac101c7421 */ /* 0x004fe20000000000 */
[----:B------:R-:W-:Y:S01]  /*0370*/  FADD R16, R17, 9.9999997473787516356e-06 ;  /* 0x3727c5ac11107421 */ /* 0x000fe20000000000 */
[----:B------:R-:W-:-:S04]  /*0380*/  FADD R17, R18, 9.9999997473787516356e-06 ;  /* 0x3727c5ac12117421 */ /* 0x000fc80000000000 */
[----:B------:R-:W2:Y:S08]  /*0390*/  MUFU.SQRT R28, R28 ;  /* 0x0000001c001c7308 */ /* 0x000eb00000002000 */
[----:B------:R-:W0:Y:S08]  /*03a0*/  MUFU.SQRT R16, R16 ;  /* 0x0000001000107308 */ /* 0x000e300000002000 */
[----:B------:R-:W1:Y:S01]  /*03b0*/  MUFU.SQRT R17, R17 ;  /* 0x0000001100117308 */ /* 0x000e620000002000 */
[----:B--2---:R-:W-:Y:S01]  /*03c0*/  FSETP.GT.AND P2, PT, R28, 8.50705917302346158658e+37, PT ;  /* 0x7e8000001c00780b */ /* 0x004fe20003f44000 */
[----:B---3--:R-:W-:Y:S01]  /*03d0*/  FADD R6, R6, 9.9999997473787516356e-06 ;  /* 0x3727c5ac06067421 */ /* 0x008fe20000000000 */
[C---:B0-----:R-:W-:Y:S01]  /*03e0*/  FSETP.GT.AND P5, PT, R16.reuse, 8.50705917302346158658e+37, PT ;  /* 0x7e8000001000780b */ /* 0x041fe20003fa4000 */
[----:B------:R-:W-:Y:S01]  /*03f0*/  FADD R7, R7, 9.9999997473787516356e-06 ;  /* 0x3727c5ac07077421 */ /* 0x000fe20000000000 */
[----:B------:R-:W-:Y:S01]  /*0400*/  FSETP.GEU.AND P6, PT, R16, 1.175494350822287508e-38, PT ;  /* 0x008000001000780b */ /* 0x000fe20003fce000 */
[----:B------:R-:W-:-:S02]  /*0410*/  FADD R19, R19, 9.9999997473787516356e-06 ;  /* 0x3727c5ac13137421 */ /* 0x000fc40000000000 */
[----:B------:R-:W0:Y:S01]  /*0420*/  MUFU.SQRT R6, R6 ;  /* 0x0000000600067308 */ /* 0x000e220000002000 */
[----:B------:R-:W-:Y:S02]  /*0430*/  FSETP.GEU.AND P3, PT, R28, 1.175494350822287508e-38, PT ;  /* 0x008000001c00780b */ /* 0x000fe40003f6e000 */
[----:B-1----:R-:W-:Y:S01]  /*0440*/  FSETP.GT.AND P1, PT, R17, 8.50705917302346158658e+37, PT ;  /* 0x7e8000001100780b */ /* 0x002fe20003f24000 */
[----:B----4-:R-:W-:-:S04]  /*0450*/  FADD R20, -R24, R20 ;  /* 0x0000001418147221 */ /* 0x010fc80000000100 */
[----:B------:R-:W1:Y:S01]  /*0460*/  MUFU.SQRT R7, R7 ;  /* 0x0000000700077308 */ /* 0x000e620000002000 */
[----:B------:R-:W-:Y:S01]  /*0470*/  @P2 FMUL R28, R28, 0.25 ;  /* 0x3e8000001c1c2820 */ /* 0x000fe20000400000 */
[----:B------:R-:W-:Y:S01]  /*0480*/  @P5 FMUL R16, R16, 0.25 ;  /* 0x3e80000010105820 */ /* 0x000fe20000400000 */
[----:B------:R-:W-:Y:S02]  /*0490*/  FSEL R24, R36, 1, P2 ;  /* 0x3f80000024187808 */ /* 0x000fe40001000000 */
[----:B------:R-:W-:-:S03]  /*04a0*/  FSETP.GEU.AND P2, PT, R17, 1.175494350822287508e-38, PT ;  /* 0x008000001100780b */ /* 0x000fc60003f4e000 */
[----:B------:R2:W3:Y:S01]  /*04b0*/  MUFU.SQRT R18, R19 ;  /* 0x0000001300127308 */ /* 0x0004e20000002000 */
[----:B------:R-:W-:Y:S01]  /*04c0*/  @!P6 FMUL R16, R16, 16777216 ;  /* 0x4b8000001010e820 */ /* 0x000fe20000400000 */
[----:B------:R-:W-:Y:S01]  /*04d0*/  @P1 FMUL R17, R17, 0.25 ;  /* 0x3e80000011111820 */ /* 0x000fe20000400000 */
[----:B--2---:R-:W-:-:S05]  /*04e0*/  FSEL R19, R36, 1, P5 ;  /* 0x3f80000024137808 */ /* 0x004fca0002800000 */
[----:B------:R2:W-:Y:S01]  /*04f0*/  MUFU.RCP R40, R16 ;  /* 0x0000001000287308 */ /* 0x0005e20000001000 */
[----:B0-----:R-:W-:Y:S01]  /*0500*/  FSETP.GT.AND P5, PT, R6, 8.50705917302346158658e+37, PT ;  /* 0x7e8000000600780b */ /* 0x001fe20003fa4000 */
[----:B------:R-:W-:Y:S01]  /*0510*/  @!P6 FMUL R19, R19, 16777216 ;  /* 0x4b8000001313e820 */ /* 0x000fe20000400000 */
[----:B-1----:R-:W-:Y:S02]  /*0520*/  FSETP.GT.AND P6, PT, R7, 8.50705917302346158658e+37, PT ;  /* 0x7e8000000700780b */ /* 0x002fe40003fc4000 */
[----:B--2---:R-:W-:Y:S01]  /*0530*/  FSEL R16, R36, 1, P1 ;  /* 0x3f80000024107808 */ /* 0x004fe20000800000 */
[----:B------:R-:W-:Y:S01]  /*0540*/  @!P3 FMUL R28, R28, 16777216 ;  /* 0x4b8000001c1cb820 */ /* 0x000fe20000400000 */
[----:B------:R-:W-:Y:S01]  /*0550*/  @!P3 FMUL R24, R24, 16777216 ;  /* 0x4b8000001818b820 */ /* 0x000fe20000400000 */
[----:B------:R-:W-:Y:S01]  /*0560*/  @!P2 FMUL R17, R17, 16777216 ;  /* 0x4b8000001111a820 */ /* 0x000fe20000400000 */
[----:B---3--:R-:W-:Y:S01]  /*0570*/  FSETP.GT.AND P3, PT, R18, 8.50705917302346158658e+37, PT ;  /* 0x7e8000001200780b */ /* 0x008fe20003f64000 */
[----:B------:R-:W-:Y:S01]  /*0580*/  @!P2 FMUL R16, R16, 16777216 ;  /* 0x4b8000001010a820 */ /* 0x000fe20000400000 */
[----:B------:R-:W-:-:S02]  /*0590*/  FSETP.GEU.AND P1, PT, R6, 1.175494350822287508e-38, PT ;  /* 0x008000000600780b */ /* 0x000fc40003f2e000 */
[C---:B------:R-:W-:Y:S02]  /*05a0*/  FSETP.GEU.AND P2, PT, R7.reuse, 1.175494350822287508e-38, PT ;  /* 0x008000000700780b */ /* 0x040fe40003f4e000 */
[----:B------:R-:W-:Y:S01]  /*05b0*/  FSETP.GEU.AND P4, PT, R18, 1.175494350822287508e-38, PT ;  /* 0x008000001200780b */ /* 0x000fe20003f8e000 */
[----:B------:R0:W1:Y:S01]  /*05c0*/  MUFU.RCP R39, R17 ;  /* 0x0000001100277308 */ /* 0x0000620000001000 */
[----:B------:R-:W-:Y:S01]  /*05d0*/  @P5 FMUL R6, R6, 0.25 ;  /* 0x3e80000006065820 */ /* 0x000fe20000400000 */
[----:B------:R-:W-:-:S04]  /*05e0*/  @P6 FMUL R7, R7, 0.25 ;  /* 0x3e80000007076820 */ /* 0x000fc80000400000 */
[----:B------:R-:W-:Y:S02]  /*05f0*/  @P3 FMUL R18, R18, 0.25 ;  /* 0x3e80000012123820 */ /* 0x000fe40000400000 */
[----:B------:R-:W-:Y:S02]  /*0600*/  @!P1 FMUL R6, R6, 16777216 ;  /* 0x4b80000006069820 */ /* 0x000fe40000400000 */
[----:B------:R-:W-:Y:S01]  /*0610*/  @!P2 FMUL R7, R7, 16777216 ;  /* 0x4b8000000707a820 */ /* 0x000fe20000400000 */
[----:B------:R-:W2:Y:S01]  /*0620*/  MUFU.RCP R43, R28 ;  /* 0x0000001c002b7308 */ /* 0x000ea20000001000 */
[----:B------:R-:W-:Y:S01]  /*0630*/  @!P4 FMUL R18, R18, 16777216 ;  /* 0x4b8000001212c820 */ /* 0x000fe20000400000 */
[----:B0-----:R-:W-:-:S06]  /*0640*/  FSEL R17, R36, 1, P5 ;  /* 0x3f80000024117808 */ /* 0x001fcc0002800000 */
[----:B------:R-:W0:Y:S01]  /*0650*/  MUFU.RCP R6, R6 ;  /* 0x0000000600067308 */ /* 0x000e220000001000 */
[----:B-1----:R-:W-:Y:S01]  /*0660*/  FMUL R39, R39, R16 ;  /* 0x0000001027277220 */ /* 0x002fe20000400000 */
[----:B------:R-:W-:-:S06]  /*0670*/  FSEL R16, R36, 1, P6 ;  /* 0x3f80000024107808 */ /* 0x000fcc0003000000 */
[----:B------:R-:W1:Y:S01]  /*0680*/  MUFU.RCP R7, R7 ;  /* 0x0000000700077308 */ /* 0x000e620000001000 */
[----:B------:R-:W-:Y:S01]  /*0690*/  FMUL R40, R40, R19 ;  /* 0x0000001328287220 */ /* 0x000fe20000400000 */
[----:B------:R-:W-:-:S06]  /*06a0*/  FSEL R19, R36, 1, P3 ;  /* 0x3f80000024137808 */ /* 0x000fcc0001800000 */
[----:B------:R-:W3:Y:S01]  /*06b0*/  MUFU.RCP R38, R18 ;  /* 0x0000001200267308 */ /* 0x000ee20000001000 */
[----:B------:R-:W-:Y:S01]  /*06c0*/  FADD R21, -R25, R21 ;  /* 0x0000001519157221 */ /* 0x000fe20000000100 */
[----:B--2---:R-:W-:Y:S01]  /*06d0*/  FMUL R43, R43, R24 ;  /* 0x000000182b2b7220 */ /* 0x004fe20000400000 */
[----:B------:R-:W-:Y:S01]  /*06e0*/  @!P1 FMUL R17, R17, 16777216 ;  /* 0x4b80000011119820 */ /* 0x000fe20000400000 */
[----:B------:R-:W-:Y:S01]  /*06f0*/  @!P2 FMUL R16, R16, 16777216 ;  /* 0x4b8000001010a820 */ /* 0x000fe20000400000 */
[----:B------:R-:W-:Y:S01]  /*0700*/  @!P4 FMUL R19, R19, 16777216 ;  /* 0x4b8000001313c820 */ /* 0x000fe20000400000 */
[----:B-----5:R-:W-:Y:S01]  /*0710*/  FADD R11, -R15, R11 ;  /* 0x0000000b0f0b7221 */ /* 0x020fe20000000100 */
[----:B------:R-:W-:Y:S01]  /*0720*/  FADD R15, -R14, R10 ;  /* 0x0000000a0e0f7221 */ /* 0x000fe20000000100 */
[----:B------:R-:W-:Y:S01]  /*0730*/  FMUL R43, R43, R20 ;  /* 0x000000142b2b7220 */ /* 0x000fe20000400000 */
[----:B------:R-:W-:Y:S01]  /*0740*/  FMUL R40, R40, R21 ;  /* 0x0000001528287220 */ /* 0x000fe20000400000 */
[----:B0-----:R-:W-:Y:S01]  /*0750*/  FMUL R6, R6, R17 ;  /* 0x0000001106067220 */ /* 0x001fe20000400000 */
[----:B-1----:R-:W-:Y:S01]  /*0760*/  FMUL R10, R7, R16 ;  /* 0x00000010070a7220 */ /* 0x002fe20000400000 */
[----:B------:R-:W-:Y:S01]  /*0770*/  FADD R23, -R27, R23 ;  /* 0x000000171b177221 */ /* 0x000fe20000000100 */
[----:B------:R-:W-:Y:S01]  /*0780*/  FADD R22, -R26, R22 ;  /* 0x000000161a167221 */ /* 0x000fe20000000100 */
[----:B------:R-:W-:-:S04]  /*0790*/  IMAD.WIDE R16, R31, 0x4, R52 ;  /* 0x000000041f107825 */ /* 0x000fc800078e0234 */
[----:B---3--:R-:W-:Y:S01]  /*07a0*/  FMUL R38, R38, R19 ;  /* 0x0000001326267220 */ /* 0x008fe20000400000 */
[----:B------:R-:W-:-:S04]  /*07b0*/  IMAD.WIDE R20, R31, 0x4, R50 ;  /* 0x000000041f147825 */ /* 0x000fc800078e0232 */
[----:B------:R-:W-:Y:S01]  /*07c0*/  FMUL R39, R39, R22 ;  /* 0x0000001627277220 */ /* 0x000fe20000400000 */
[----:B------:R-:W-:Y:S01]  /*07d0*/  FMUL R38, R38, R23 ;  /* 0x0000001726267220 */ /* 0x000fe20000400000 */
[----:B------:R-:W2:Y:S04]  /*07e0*/  LDG.E.EL.128 R16, desc[UR6][R16.64] ;  /* 0x0000000610107981 */ /* 0x000ea8000c2e1d00 */
[----:B------:R-:W2:Y:S01]  /*07f0*/  LDG.E.EL.128 R20, desc[UR6][R20.64] ;  /* 0x0000000614147981 */ /* 0x000ea2000c2e1d00 */
[----:B------:R-:W-:-:S04]  /*0800*/  IMAD.WIDE R24, R29, 0x4, R52 ;  /* 0x000000041d187825 */ /* 0x000fc800078e0234 */
[----:B------:R-:W-:Y:S02]  /*0810*/  IMAD.WIDE R28, R29, 0x4, R50 ;  /* 0x000000041d1c7825 */ /* 0x000fe400078e0232 */
[----:B------:R-:W3:Y:S04]  /*0820*/  LDG.E.EL.128 R24, desc[UR6][R24.64] ;  /* 0x0000000618187981 */ /* 0x000ee8000c2e1d00 */
[----:B------:R-:W3:Y:S01]  /*0830*/  LDG.E.EL.128 R28, desc[UR6][R28.64] ;  /* 0x000000061c1c7981 */ /* 0x000ee2000c2e1d00 */
[----:B------:R-:W-:-:S06]  /*0840*/  FADD R14, R4, 9.9999997473787516356e-06 ;  /* 0x3727c5ac040e7421 */ /* 0x000fcc0000000000 */
[----:B------:R-:W0:Y:S02]  /*0850*/  MUFU.SQRT R14, R14 ;  /* 0x0000000e000e7308 */ /* 0x000e240000002000 */
[C---:B0-----:R-:W-:Y:S02]  /*0860*/  FSETP.GT.AND P1, PT, R14.reuse, 8.50705917302346158658e+37, PT ;  /* 0x7e8000000e00780b */ /* 0x041fe40003f24000 */
[----:B------:R-:W-:Y:S01]  /*0870*/  FSETP.GEU.AND P3, PT, R14, 1.175494350822287508e-38, PT ;  /* 0x008000000e00780b */ /* 0x000fe20003f6e000 */
[----:B------:R-:W-:Y:S01]  /*0880*/  FADD R9, -R13, R9 ;  /* 0x000000090d097221 */ /* 0x000fe20000000100 */
[----:B------:R-:W-:Y:S01]  /*0890*/  FADD R8, -R12, R8 ;  /* 0x000000080c087221 */ /* 0x000fe20000000100 */
[----:B------:R-:W-:-:S08]  /*08a0*/  IMAD.WIDE R12, R37, 0x4, R44 ;  /* 0x00000004250c7825 */ /* 0x000fd000078e022c */
[----:B------:R-:W-:-:S04]  /*08b0*/  @P1 FMUL R14, R14, 0.25 ;  /* 0x3e8000000e0e1820 */ /* 0x000fc80000400000 */
[----:B------:R-:W-:Y:S01]  /*08c0*/  @!P3 FMUL R14, R14, 16777216 ;  /* 0x4b8000000e0eb820 */ /* 0x000fe20000400000 */
[----:B------:R-:W-:Y:S01]  /*08d0*/  FMUL R7, R6, R15 ;  /* 0x0000000f06077220 */ /* 0x000fe20000400000 */
[----:B------:R-:W-:Y:S01]  /*08e0*/  FMUL R6, R10, R11 ;  /* 0x0000000b0a067220 */ /* 0x000fe20000400000 */
[----:B------:R-:W-:-:S04]  /*08f0*/  IMAD.IADD R11, R37, 0x1, R34 ;  /* 0x00000001250b7824 */ /* 0x000fc800078e0222 */
[----:B------:R-:W-:-:S04]  /*0900*/  IMAD.WIDE R10, R11, 0x4, R48 ;  /* 0x000000040b0a7825 */ /* 0x000fc800078e0230 */
[----:B--2---:R-:W-:Y:S01]  /*0910*/  FFMA R39, R18, R39, R22 ;  /* 0x0000002712277223 */ /* 0x004fe20000000016 */
[----:B------:R-:W-:-:S06]  /*0920*/  FADD R18, R5, 9.9999997473787516356e-06 ;  /* 0x3727c5ac05127421 */ /* 0x000fcc0000000000 */
[----:B------:R-:W0:Y:S01]  /*0930*/  MUFU.SQRT R18, R18 ;  /* 0x0000001200127308 */ /* 0x000e220000002000 */
[----:B------:R-:W-:-:S07]  /*0940*/  FFMA R38, R19, R38, R23 ;  /* 0x0000002613267223 */ /* 0x000fce0000000017 */
[----:B------:R1:W2:Y:S02]  /*0950*/  MUFU.RCP R19, R14 ;  /* 0x0000000e00137308 */ /* 0x0002a40000001000 */
[----:B-1----:R-:W4:Y:S01]  /*0960*/  LDG.E.EL.128 R12, desc[UR6][R12.64] ;  /* 0x000000060c0c7981 */ /* 0x002f22000c2e1d00 */
[C---:B0-----:R-:W-:Y:S02]  /*0970*/  FSETP.GT.AND P2, PT, R18.reuse, 8.50705917302346158658e+37, PT ;  /* 0x7e8000001200780b */ /* 0x041fe40003f44000 */
[----:B------:R-:W-:Y:S01]  /*0980*/  FSETP.GEU.AND P4, PT, R18, 1.175494350822287508e-38, PT ;  /* 0x008000001200780b */ /* 0x000fe20003f8e000 */
[----:B---3--:R-:W-:Y:S01]  /*0990*/  FFMA R31, R27, R6, R31 ;  /* 0x000000061b1f7223 */ /* 0x008fe2000000001f */
[----:B------:R-:W-:-:S09]  /*09a0*/  FFMA R30, R26, R7, R30 ;  /* 0x000000071a1e7223 */ /* 0x000fd2000000001e */
[----:B------:R-:W-:-:S04]  /*09b0*/  @P2 FMUL R18, R18, 0.25 ;  /* 0x3e80000012122820 */ /* 0x000fc80000400000 */
[----:B------:R-:W-:Y:S01]  /*09c0*/  @!P4 FMUL R18, R18, 16777216 ;  /* 0x4b8000001212c820 */ /* 0x000fe20000400000 */
[----:B------:R-:W-:Y:S02]  /*09d0*/  CS2R R4, SRZ ;  /* 0x0000000000047805 */ /* 0x000fe4000001ff00 */
[----:B------:R-:W-:-:S03]  /*09e0*/  CS2R R6, SRZ ;  /* 0x0000000000067805 */ /* 0x000fc6000001ff00 */
[----:B------:R-:W0:Y:S03]  /*09f0*/  MUFU.RCP R18, R18 ;  /* 0x0000001200127308 */ /* 0x000e260000001000 */
[----:B------:R1:W3:Y:S01]  /*0a00*/  @!P0 LDG.E.EL.128 R4, desc[UR6][R10.64] ;  /* 0x000000060a048981 */ /* 0x0002e2000c2e1d00 */
[----:B------:R-:W-:Y:S01]  /*0a10*/  FFMA R43, R16, R43, R20 ;  /* 0x0000002b102b7223 */ /* 0x000fe20000000014 */
[C---:B-1----:R-:W-:Y:S02]  /*0a20*/  FSEL R10, R36.reuse, 1, P1 ;  /* 0x3f800000240a7808 */ /* 0x042fe40000800000 */
[----:B------:R-:W-:-:S03]  /*0a30*/  FSEL R11, R36, 1, P2 ;  /* 0x3f800000240b7808 */ /* 0x000fc60001000000 */
[----:B------:R-:W-:Y:S02]  /*0a40*/  @!P3 FMUL R10, R10, 16777216 ;  /* 0x4b8000000a0ab820 */ /* 0x000fe40000400000 */
[----:B------:R-:W-:Y:S02]  /*0a50*/  @!P4 FMUL R11, R11, 16777216 ;  /* 0x4b8000000b0bc820 */ /* 0x000fe40000400000 */
[----:B--2---:R-:W-:Y:S02]  /*0a60*/  FMUL R19, R19, R10 ;  /* 0x0000000a13137220 */ /* 0x004fe40000400000 */
[----:B0-----:R-:W-:Y:S02]  /*0a70*/  FMUL R16, R18, R11 ;  /* 0x0000000b12107220 */ /* 0x001fe40000400000 */
[----:B------:R-:W-:Y:S02]  /*0a80*/  FMUL R19, R19, R8 ;  /* 0x0000000813137220 */ /* 0x000fe40000400000 */
[----:B------:R-:W-:Y:S01]  /*0a90*/  FMUL R16, R16, R9 ;  /* 0x0000000910107220 */ /* 0x000fe20000400000 */
[----:B------:R-:W-:-:S06]  /*0aa0*/  IMAD.WIDE R8, R37, 0x4, R46 ;  /* 0x0000000425087825 */ /* 0x000fcc00078e022e */
[----:B------:R-:W3:Y:S01]  /*0ab0*/  LDG.E.EL.128 R8, desc[UR6][R8.64] ;  /* 0x0000000608087981 */ /* 0x000ee2000c2e1d00 */
[----:B------:R-:W-:Y:S01]  /*0ac0*/  FFMA R29, R25, R16, R29 ;  /* 0x00000010191d7223 */ /* 0x000fe2000000001d */
[----:B------:R-:W-:Y:S02]  /*0ad0*/  VIADD R42, R42, 0xc ;  /* 0x0000000c2a2a7836 */ /* 0x000fe40000000000 */
[----:B------:R-:W-:-:S03]  /*0ae0*/  FFMA R40, R17, R40, R21 ;  /* 0x0000002811287223 */ /* 0x000fc60000000015 */
[----:B------:R-:W-:-:S04]  /*0af0*/  LEA.HI R41, R41, R42, RZ, 0x9 ;  /* 0x0000002a29297211 */ /* 0x000fc800078f48ff */
[----:B------:R-:W-:Y:S01]  /*0b00*/  LOP3.LUT R17, R41, 0xfffffe00, RZ, 0xc0, !PT ;  /* 0xfffffe0029117812 */ /* 0x000fe200078ec0ff */
[----:B------:R-:W-:-:S04]  /*0b10*/  FFMA R28, R24, R19, R28 ;  /* 0x00000013181c7223 */ /* 0x000fc8000000001c */
[----:B------:R-:W-:-:S05]  /*0b20*/  IMAD.IADD R17, R42, 0x1, -R17 ;  /* 0x000000012a117824 */ /* 0x000fca00078e0a11 */
[----:B------:R-:W-:Y:S01]  /*0b30*/  IADD3 R19, R17, R34, RZ ;  /* 0x0000002211137210 */ /* 0x000fe20007ffe0ff */
[----:B------:R-:W-:-:S04]  /*0b40*/  IMAD.WIDE R20, R37, 0x4, R50 ;  /* 0x0000000425147825 */ /* 0x000fc800078e0232 */
[----:B------:R-:W-:Y:S02]  /*0b50*/  IMAD.WIDE R48, R19, 0x4, R48 ;  /* 0x0000000413307825 */ /* 0x000fe400078e0230 */
[----:B------:R-:W2:Y:S02]  /*0b60*/  LDG.E.EL.128 R20, desc[UR6][R20.64] ;  /* 0x0000000614147981 */ /* 0x000ea4000c2e1d00 */
[----:B------:R-:W-:-:S04]  /*0b70*/  IMAD.WIDE R18, R37, 0x4, R52 ;  /* 0x0000000425127825 */ /* 0x000fc800078e0234 */
[----:B------:R-:W-:-:S04]  /*0b80*/  IMAD.WIDE R46, R17, 0x4, R46 ;  /* 0x00000004112e7825 */ /* 0x000fc800078e022e */
[----:B------:R-:W-:-:S04]  /*0b90*/  IMAD.WIDE R24, R17, 0x4, R44 ;  /* 0x0000000411187825 */ /* 0x000fc800078e022c */
[----:B------:R-:W-:-:S04]  /*0ba0*/  IMAD.WIDE R52, R17, 0x4, R52 ;  /* 0x0000000411347825 */ /* 0x000fc800078e0234 */
[----:B------:R-:W-:Y:S01]  /*0bb0*/  IMAD.WIDE R50, R17, 0x4, R50 ;  /* 0x0000000411327825 */ /* 0x000fe200078e0232 */
[----:B------:R-:W0:Y:S01]  /*0bc0*/  S2UR UR5, SR_CgaCtaId ;  /* 0x00000000000579c3 */ /* 0x000e220000008800 */
[----:B------:R-:W-:Y:S02]  /*0bd0*/  UMOV UR4, 0x400 ;  /* 0x0000040000047882 */ /* 0x000fe40000000000 */
[----:B------:R-:W-:Y:S01]  /*0be0*/  IMAD.SHL.U32 R26, R2, 0x800, RZ ;  /* 0x00000800021a7824 */ /* 0x000fe200078e00ff */
[----:B0-----:R-:W-:Y:S01]  /*0bf0*/  UPRMT UR4, UR5, 0x654, UR4 ;  /* 0x0000065405047896 */ /* 0x001fe20008000004 */
[----:B----4-:R-:W-:-:S04]  /*0c00*/  FADD R16, R15, 9.9999997473787516356e-06 ;  /* 0x3727c5ac0f107421 */ /* 0x010fc80000000000 */
[----:B------:R-:W0:Y:S02]  /*0c10*/  MUFU.SQRT R15, R16 ;  /* 0x00000010000f7308 */ /* 0x000e240000002000 */
[C---:B0-----:R-:W-:Y:S02]  /*0c20*/  FSETP.GT.AND P1, PT, R15.reuse, 8.50705917302346158658e+37, PT ;  /* 0x7e8000000f00780b */ /* 0x041fe40003f24000 */
[----:B------:R-:W-:-:S11]  /*0c30*/  FSETP.GEU.AND P2, PT, R15, 1.175494350822287508e-38, PT ;  /* 0x008000000f00780b */ /* 0x000fd60003f4e000 */
[----:B------:R-:W-:-:S04]  /*0c40*/  @P1 FMUL R15, R15, 0.25 ;  /* 0x3e8000000f0f1820 */ /* 0x000fc80000400000 */
[----:B------:R-:W-:Y:S01]  /*0c50*/  @!P2 FMUL R15, R15, 16777216 ;  /* 0x4b8000000f0fa820 */ /* 0x000fe20000400000 */
[----:B------:R-:W-:-:S05]  /*0c60*/  FSEL R16, R36, 1, P1 ;  /* 0x3f80000024107808 */ /* 0x000fca0000800000 */
[----:B------:R-:W0:Y:S01]  /*0c70*/  MUFU.RCP R15, R15 ;  /* 0x0000000f000f7308 */ /* 0x000e220000001000 */
[----:B------:R-:W-:Y:S01]  /*0c80*/  @!P2 FMUL R16, R16, 16777216 ;  /* 0x4b8000001010a820 */ /* 0x000fe20000400000 */
[----:B---3--:R-:W-:-:S03]  /*0c90*/  FADD R6, -R10, R6 ;  /* 0x000000060a067221 */ /* 0x008fc60000000100 */
[----:B0-----:R-:W-:Y:S02]  /*0ca0*/  FMUL R10, R15, R16 ;  /* 0x000000100f0a7220 */ /* 0x001fe40000400000 */
[----:B------:R-:W2:Y:S01]  /*0cb0*/  LDG.E.EL.128 R16, desc[UR6][R18.64] ;  /* 0x0000000612107981 */ /* 0x000ea2000c2e1d00 */
[----:B------:R-:W-:Y:S01]  /*0cc0*/  FADD R7, -R11, R7 ;  /* 0x000000070b077221 */ /* 0x000fe20000000100 */
[----:B------:R-:W-:Y:S02]  /*0cd0*/  LEA R11, R2, UR4, 0x6 ;  /* 0x00000004020b7c11 */ /* 0x000fe4000f8e30ff */
[C---:B------:R-:W-:Y:S02]  /*0ce0*/  LOP3.LUT R2, R26.reuse, R3, RZ, 0xfc, !PT ;  /* 0x000000031a027212 */ /* 0x040fe400078efcff */
[----:B------:R-:W-:Y:S02]  /*0cf0*/  LEA.HI R15, R26, UR4, RZ, 0x1b ;  /* 0x000000041a0f7c11 */ /* 0x000fe4000f8fd8ff */
[----:B------:R-:W3:Y:S01]  /*0d00*/  LDG.E.EL.128 R24, desc[UR6][R24.64] ;  /* 0x0000000618187981 */ /* 0x000ee2000c2e1d00 */
[----:B------:R-:W-:Y:S01]  /*0d10*/  FADD R14, R14, 9.9999997473787516356e-06 ;  /* 0x3727c5ac0e0e7421 */ /* 0x000fe20000000000 */
[----:B------:R-:W-:Y:S01]  /*0d20*/  FADD R12, R12, 9.9999997473787516356e-06 ;  /* 0x3727c5ac0c0c7421 */ /* 0x000fe20000000000 */
[----:B------:R-:W-:-:S02]  /*0d30*/  IMAD R3, R2, 0x4, R11 ;  /* 0x0000000402037824 */ /* 0x000fc400078e020b */
[----:B------:R-:W-:Y:S01]  /*0d40*/  FMUL R10, R10, R7 ;  /* 0x000000070a0a7220 */ /* 0x000fe20000400000 */
[----:B------:R-:W0:Y:S01]  /*0d50*/  MUFU.SQRT R11, R14 ;  /* 0x0000000e000b7308 */ /* 0x000e220000002000 */
[----:B------:R-:W-:-:S07]  /*0d60*/  FADD R13, R13, 9.9999997473787516356e-06 ;  /* 0x3727c5ac0d0d7421 */ /* 0x000fce0000000000 */
[----:B------:R-:W1:Y:S01]  /*0d70*/  MUFU.SQRT R7, R12 ;  /* 0x0000000c00077308 */ /* 0x000e620000002000 */
[C---:B0-----:R-:W-:Y:S02]  /*0d80*/  FSETP.GT.AND P2, PT, R11.reuse, 8.50705917302346158658e+37, PT ;  /* 0x7e8000000b00780b */ /* 0x041fe40003f44000 */
[----:B------:R-:W-:Y:S02]  /*0d90*/  FSETP.GEU.AND P3, PT, R11, 1.175494350822287508e-38, PT ;  /* 0x008000000b00780b */ /* 0x000fe40003f6e000 */
[C---:B-1----:R-:W-:Y:S02]  /*0da0*/  FSETP.GT.AND P1, PT, R7.reuse, 8.50705917302346158658e+37, PT ;  /* 0x7e8000000700780b */ /* 0x042fe40003f24000 */
[----:B------:R-:W-:-:S07]  /*0db0*/  FSETP.GEU.AND P5, PT, R7, 1.175494350822287508e-38, PT ;  /* 0x008000000700780b */ /* 0x000fce0003fae000 */
[----:B------:R-:W-:Y:S01]  /*0dc0*/  @P2 FMUL R11, R11, 0.25 ;  /* 0x3e8000000b0b2820 */ /* 0x000fe20000400000 */
[----:B------:R-:W-:-:S03]  /*0dd0*/  FADD R5, -R9, R5 ;  /* 0x0000000509057221 */ /* 0x000fc60000000100 */
[----:B------:R-:W-:Y:S01]  /*0de0*/  @!P3 FMUL R11, R11, 16777216 ;  /* 0x4b8000000b0bb820 */ /* 0x000fe20000400000 */
[----:B------:R-:W-:-:S03]  /*0df0*/  @P1 FMUL R7, R7, 0.25 ;  /* 0x3e80000007071820 */ /* 0x000fc60000400000 */
[----:B------:R0:W-:Y:S01]  /*0e00*/  MUFU.RCP R9, R11 ;  /* 0x0000000b00097308 */ /* 0x0001e20000001000 */
[----:B------:R-:W-:Y:S01]  /*0e10*/  @!P5 FMUL R7, R7, 16777216 ;  /* 0x4b8000000707d820 */ /* 0x000fe20000400000 */
[----:B------:R-:W-:Y:S01]  /*0e20*/  FADD R8, -R8, R4 ;  /* 0x0000000408087221 */ /* 0x000fe20000000100 */
[--C-:B------:R-:W-:Y:S02]  /*0e30*/  SHF.R.U32.HI R34, RZ, 0x5, R33.reuse ;  /* 0x00000005ff227819 */ /* 0x100fe40000011621 */
[----:B------:R-:W-:Y:S02]  /*0e40*/  SHF.L.U32 R37, R33, 0x2, RZ ;  /* 0x0000000221257819 */ /* 0x000fe400000006ff */
[----:B------:R-:W-:Y:S02]  /*0e50*/  SHF.R.U32.HI R33, RZ, 0x3, R33 ;  /* 0x00000003ff217819 */ /* 0x000fe40000011621 */
[----:B------:R-:W-:Y:S02]  /*0e60*/  FSEL R12, R36, 1, P1 ;  /* 0x3f800000240c7808 */ /* 0x000fe40000800000 */
[----:B------:R-:W-:-:S02]  /*0e70*/  LOP3.LUT R33, R33, 0x1c, RZ, 0xc0, !PT ;  /* 0x0000001c21217812 */ /* 0x000fc400078ec0ff */
[----:B------:R-:W-:Y:S01]  /*0e80*/  LOP3.LUT R0, R0, 0x7c, R37, 0xf8, !PT ;  /* 0x0000007c00007812 */ /* 0x000fe200078ef825 */
[----:B------:R-:W-:Y:S01]  /*0e90*/  @!P5 FMUL R12, R12, 16777216 ;  /* 0x4b8000000c0cd820 */ /* 0x000fe20000400000 */
[----:B------:R-:W-:-:S04]  /*0ea0*/  LOP3.LUT R37, R37, 0x3fc, RZ, 0xc0, !PT ;  /* 0x000003fc25257812 */ /* 0x000fc800078ec0ff */
[----:B0-----:R-:W-:Y:S02]  /*0eb0*/  LOP3.LUT R11, R37, 0xc00, RZ, 0xfc, !PT ;  /* 0x00000c00250b7812 */ /* 0x001fe400078efcff */
[----:B------:R-:W-:Y:S02]  /*0ec0*/  SGXT.U32 R34, R34, 0x3 ;  /* 0x000000032222781a */ /* 0x000fe40000000000 */
[----:B------:R-:W-:Y:S02]  /*0ed0*/  SHF.R.U32.HI R11, RZ, 0x5, R11 ;  /* 0x00000005ff0b7819 */ /* 0x000fe4000001160b */
[----:B------:R-:W-:Y:S02]  /*0ee0*/  LOP3.LUT R35, R35, R34, RZ, 0xfc, !PT ;  /* 0x0000002223237212 */ /* 0x000fe400078efcff */
[----:B------:R-:W-:Y:S02]  /*0ef0*/  LOP3.LUT R11, R11, 0x7c, RZ, 0xc0, !PT ;  /* 0x0000007c0b0b7812 */ /* 0x000fe400078ec0ff */
[----:B------:R-:W-:Y:S01]  /*0f00*/  ISETP.GE.AND P1, PT, R0, 0x80, PT ;  /* 0x000000800000780c */ /* 0x000fe20003f26270 */
[----:B------:R-:W-:-:S02]  /*0f10*/  IMAD R0, R35, 0x80, R0 ;  /* 0x0000008023007824 */ /* 0x000fc400078e0200 */
[----:B------:R-:W-:Y:S02]  /*0f20*/  IMAD R2, R2, 0x4, R15 ;  /* 0x0000000402027824 */ /* 0x000fe400078e020f */
[----:B--2---:R-:W-:Y:S02]  /*0f30*/  FFMA R19, R19, R10, R23 ;  /* 0x0000000a13137223 */ /* 0x004fe40000000017 */
[----:B------:R-:W0:Y:S02]  /*0f40*/  MUFU.SQRT R10, R13 ;  /* 0x0000000d000a7308 */ /* 0x000e240000002000 */
[C---:B0-----:R-:W-:Y:S02]  /*0f50*/  FSETP.GT.AND P4, PT, R10.reuse, 8.50705917302346158658e+37, PT ;  /* 0x7e8000000a00780b */ /* 0x041fe40003f84000 */
[----:B------:R-:W-:-:S04]  /*0f60*/  FSETP.GEU.AND P6, PT, R10, 1.175494350822287508e-38, PT ;  /* 0x008000000a00780b */ /* 0x000fc80003fce000 */
[----:B------:R0:W1:Y:S01]  /*0f70*/  MUFU.RCP R13, R7 ;  /* 0x00000007000d7308 */ /* 0x0000620000001000 */
[----:B---3--:R-:W-:-:S06]  /*0f80*/  FADD R24, R24, 9.9999997473787516356e-06 ;  /* 0x3727c5ac18187421 */ /* 0x008fcc0000000000 */
[----:B------:R-:W-:-:S04]  /*0f90*/  @P4 FMUL R10, R10, 0.25 ;  /* 0x3e8000000a0a4820 */ /* 0x000fc80000400000 */
[----:B------:R-:W-:-:S04]  /*0fa0*/  @!P6 FMUL R10, R10, 16777216 ;  /* 0x4b8000000a0ae820 */ /* 0x000fc80000400000 */
[----:B------:R2:W3:Y:S01]  /*0fb0*/  MUFU.RCP R4, R10 ;  /* 0x0000000a00047308 */ /* 0x0004e20000001000 */
[----:B------:R-:W-:Y:S01]  /*0fc0*/  FADD R25, R25, 9.9999997473787516356e-06 ;  /* 0x3727c5ac19197421 */ /* 0x000fe20000000000 */
[C---:B0-----:R-:W-:Y:S02]  /*0fd0*/  FSEL R7, R36.reuse, 1, P4 ;  /* 0x3f80000024077808 */ /* 0x041fe40002000000 */
[----:B--2---:R-:W-:-:S04]  /*0fe0*/  FSEL R10, R36, 1, P2 ;  /* 0x3f800000240a7808 */ /* 0x004fc80001000000 */
[----:B------:R-:W0:Y:S01]  /*0ff0*/  MUFU.SQRT R24, R24 ;  /* 0x0000001800187308 */ /* 0x000e220000002000 */
[----:B------:R-:W-:Y:S01]  /*1000*/  @!P3 FMUL R10, R10, 16777216 ;  /* 0x4b8000000a0ab820 */ /* 0x000fe20000400000 */
[----:B------:R-:W-:Y:S01]  /*1010*/  @!P6 FMUL R7, R7, 16777216 ;  /* 0x4b8000000707e820 */ /* 0x000fe20000400000 */
[----:B------:R-:W-:Y:S02]  /*1020*/  FADD R26, R26, 9.9999997473787516356e-06 ;  /* 0x3727c5ac1a1a7421 */ /* 0x000fe40000000000 */
[----:B------:R-:W-:-:S03]  /*1030*/  FMUL R9, R9, R10 ;  /* 0x0000000a09097220 */ /* 0x000fc60000400000 */
[----:B------:R-:W2:Y:S01]  /*1040*/  MUFU.SQRT R25, R25 ;  /* 0x0000001900197308 */ /* 0x000ea20000002000 */
[----:B------:R-:W-:Y:S02]  /*1050*/  VIADD R10, R33, UR4 ;  /* 0x00000004210a7c36 */ /* 0x000fe40008000000 */
[----:B-1----:R-:W-:Y:S01]  /*1060*/  FMUL R13, R13, R12 ;  /* 0x0000000c0d0d7220 */ /* 0x002fe20000400000 */
[----:B---3--:R-:W-:Y:S01]  /*1070*/  FMUL R4, R4, R7 ;  /* 0x0000000704047220 */ /* 0x008fe20000400000 */
[----:B------:R-:W-:Y:S02]  /*1080*/  IMAD R33, R37, 0x4, R10 ;  /* 0x0000000425217824 */ /* 0x000fe400078e020a */
[----:B------:R-:W-:Y:S01]  /*1090*/  FMUL R7, R13, R8 ;  /* 0x000000080d077220 */ /* 0x000fe20000400000 */
[C---:B------:R-:W-:Y:S01]  /*10a0*/  LOP3.LUT R10, R37.reuse, 0x800, RZ, 0xfc, !PT ;  /* 0x00000800250a7812 */ /* 0x040fe200078efcff */
[----:B------:R-:W1:Y:S01]  /*10b0*/  MUFU.SQRT R26, R26 ;  /* 0x0000001a001a7308 */ /* 0x000e620000002000 */
[----:B------:R-:W-:Y:S01]  /*10c0*/  LOP3.LUT R8, R37, 0x400, RZ, 0xfc, !PT ;  /* 0x0000040025087812 */ /* 0x000fe200078efcff */
[----:B------:R-:W-:Y:S01]  /*10d0*/  FADD R27, R27, 9.9999997473787516356e-06 ;  /* 0x3727c5ac1b1b7421 */ /* 0x000fe20000000000 */
[----:B------:R-:W-:-:S02]  /*10e0*/  SHF.R.U32.HI R10, RZ, 0x5, R10 ;  /* 0x00000005ff0a7819 */ /* 0x000fc4000001160a */
[----:B------:R-:W-:Y:S02]  /*10f0*/  SHF.R.U32.HI R8, RZ, 0x5, R8 ;  /* 0x00000005ff087819 */ /* 0x000fe40000011608 */
[----:B0-----:R-:W-:Y:S01]  /*1100*/  FSETP.GT.AND P6, PT, R24, 8.50705917302346158658e+37, PT ;  /* 0x7e8000001800780b */ /* 0x001fe20003fc4000 */
[----:B------:R-:W0:Y:S01]  /*1110*/  MUFU.SQRT R27, R27 ;  /* 0x0000001b001b7308 */ /* 0x000e220000002000 */
[----:B------:R-:W-:Y:S02]  /*1120*/  LOP3.LUT R10, R10, 0x5c, RZ, 0xc0, !PT ;  /* 0x0000005c0a0a7812 */ /* 0x000fe400078ec0ff */
[----:B------:R-:W-:Y:S02]  /*1130*/  LOP3.LUT R8, R8, 0x3c, RZ, 0xc0, !PT ;  /* 0x0000003c08087812 */ /* 0x000fe400078ec0ff */
[----:B--2---:R-:W-:Y:S01]  /*1140*/  FSETP.GT.AND P5, PT, R25, 8.50705917302346158658e+37, PT ;  /* 0x7e8000001900780b */ /* 0x004fe20003fa4000 */
[----:B------:R-:W-:Y:S01]  /*1150*/  VIADD R10, R10, UR4 ;  /* 0x000000040a0a7c36 */ /* 0x000fe20008000000 */
[----:B------:R-:W-:Y:S01]  /*1160*/  IADD3 R8, R8, UR4, RZ ;  /* 0x0000000408087c10 */ /* 0x000fe2000fffe0ff */
[----:B------:R-:W-:Y:S01]  /*1170*/  VIADD R12, R11, UR4 ;  /* 0x000000040b0c7c36 */ /* 0x000fe20008000000 */
[----:B------:R-:W-:-:S02]  /*1180*/  FSETP.GEU.AND P4, PT, R43, RZ, PT ;  /* 0x000000ff2b00720b */ /* 0x000fc40003f8e000 */
[----:B------:R-:W-:Y:S02]  /*1190*/  FSETP.GEU.AND P3, PT, R24, 1.175494350822287508e-38, PT ;  /* 0x008000001800780b */ /* 0x000fe40003f6e000 */
[----:B-1----:R-:W-:Y:S01]  /*11a0*/  FSETP.GT.AND P2, PT, R26, 8.50705917302346158658e+37, PT ;  /* 0x7e8000001a00780b */ /* 0x002fe20003f44000 */
[C---:B------:R-:W-:Y:S01]  /*11b0*/  IMAD R34, R37.reuse, 0x4, R8 ;  /* 0x0000000425227824 */ /* 0x040fe200078e0208 */
[C---:B------:R-:W-:Y:S01]  /*11c0*/  LEA R35, R37.reuse, R10, 0x2 ;  /* 0x0000000a25237211 */ /* 0x040fe200078e10ff */
[----:B------:R-:W-:Y:S02]  /*11d0*/  IMAD R37, R37, 0x4, R12 ;  /* 0x0000000425257824 */ /* 0x000fe400078e020c */
[----:B------:R-:W-:Y:S01]  /*11e0*/  @P6 FMUL R24, R24, 0.25 ;  /* 0x3e80000018186820 */ /* 0x000fe20000400000 */
[----:B------:R-:W-:Y:S01]  /*11f0*/  FSEL R42, R36, 1, P6 ;  /* 0x3f800000242a7808 */ /* 0x000fe20003000000 */
[----:B------:R-:W-:Y:S01]  /*1200*/  FMUL R4, R4, R5 ;  /* 0x0000000504047220 */ /* 0x000fe20000400000 */
[----:B------:R-:W-:Y:S01]  /*1210*/  FSEL R12, R43, RZ, P4 ;  /* 0x000000ff2b0c7208 */ /* 0x000fe20002000000 */
[----:B------:R-:W-:Y:S01]  /*1220*/  FMUL R9, R9, R6 ;  /* 0x0000000609097220 */ /* 0x000fe20000400000 */
[----:B------:R-:W-:Y:S01]  /*1230*/  FSETP.GEU.AND P6, PT, R26, 1.175494350822287508e-38, PT ;  /* 0x008000001a00780b */ /* 0x000fe20003fce000 */
[----:B------:R-:W-:Y:S01]  /*1240*/  FFMA R16, R16, R7, R20 ;  /* 0x0000000710107223 */ /* 0x000fe20000000014 */
[C---:B------:R-:W-:Y:S01]  /*1250*/  FSETP.GEU.AND P4, PT, R25.reuse, 1.175494350822287508e-38, PT ;  /* 0x008000001900780b */ /* 0x040fe20003f8e000 */
[----:B------:R-:W-:Y:S01]  /*1260*/  @P5 FMUL R25, R25, 0.25 ;  /* 0x3e80000019195820 */ /* 0x000fe20000400000 */
[----:B------:R-:W-:Y:S01]  /*1270*/  FSEL R41, R36, 1, P5 ;  /* 0x3f80000024297808 */ /* 0x000fe20002800000 */
[----:B------:R-:W-:Y:S01]  /*1280*/  ULDC.64 UR4, c[0x0][0x240] ;  /* 0x0000900000047ab9 */ /* 0x000fe20000000a00 */
[----:B0-----:R-:W-:Y:S01]  /*1290*/  FSETP.GT.AND P5, PT, R27, 8.50705917302346158658e+37, PT ;  /* 0x7e8000001b00780b */ /* 0x001fe20003fa4000 */
[----:B------:R-:W-:Y:S01]  /*12a0*/  @P2 FMUL R26, R26, 0.25 ;  /* 0x3e8000001a1a2820 */ /* 0x000fe20000400000 */
[----:B------:R-:W-:Y:S01]  /*12b0*/  FSEL R43, R36, 1, P2 ;  /* 0x3f800000242b7808 */ /* 0x000fe20001000000 */
[----:B------:R-:W-:Y:S01]  /*12c0*/  FFMA R17, R17, R4, R21 ;  /* 0x0000000411117223 */ /* 0x000fe20000000015 */
[----:B------:R-:W-:-:S02]  /*12d0*/  CS2R R4, SRZ ;  /* 0x0000000000047805 */ /* 0x000fc4000001ff00 */
[----:B------:R-:W-:Y:S01]  /*12e0*/  CS2R R6, SRZ ;  /* 0x0000000000067805 */ /* 0x000fe2000001ff00 */
[----:B------:R-:W-:Y:S01]  /*12f0*/  @!P6 FMUL R26, R26, 16777216 ;  /* 0x4b8000001a1ae820 */ /* 0x000fe20000400000 */
[----:B------:R-:W-:Y:S01]  /*1300*/  @!P6 FMUL R43, R43, 16777216 ;  /* 0x4b8000002b2be820 */ /* 0x000fe20000400000 */
[----:B------:R-:W-:Y:S02]  /*1310*/  FSETP.GEU.AND P6, PT, R40, RZ, PT ;  /* 0x000000ff2800720b */ /* 0x000fe40003fce000 */
[C---:B------:R-:W-:Y:S01]  /*1320*/  FSETP.GEU.AND P2, PT, R27.reuse, 1.175494350822287508e-38, PT ;  /* 0x008000001b00780b */ /* 0x040fe20003f4e000 */
[----:B------:R0:W2:Y:S01]  /*1330*/  @!P0 LDG.E.EL.128 R4, desc[UR6][R48.64] ;  /* 0x0000000630048981 */ /* 0x0000a2000c2e1d00 */
[----:B------:R-:W-:Y:S01]  /*1340*/  @P5 FMUL R27, R27, 0.25 ;  /* 0x3e8000001b1b5820 */ /* 0x000fe20000400000 */
[----:B------:R-:W-:Y:S02]  /*1350*/  FSEL R36, R36, 1, P5 ;  /* 0x3f80000024247808 */ /* 0x000fe40002800000 */
[----:B------:R-:W-:-:S02]  /*1360*/  FSETP.GEU.AND P5, PT, R39, RZ, PT ;  /* 0x000000ff2700720b */ /* 0x000fc40003fae000 */
[----:B------:R-:W-:Y:S02]  /*1370*/  FSEL R55, R40, RZ, P6 ;  /* 0x000000ff28377208 */ /* 0x000fe40003000000 */
[----:B------:R-:W-:Y:S01]  /*1380*/  FSETP.GEU.AND P6, PT, R38, RZ, PT ;  /* 0x000000ff2600720b */ /* 0x000fe20003fce000 */
[----:B------:R1:W-:Y:S01]  /*1390*/  STS [R3], R12 ;  /* 0x0000000c03007388 */ /* 0x0003e20000000800 */
[----:B0-----:R-:W-:Y:S02]  /*13a0*/  FSEL R49, R39, RZ, P5 ;  /* 0x000000ff27317208 */ /* 0x001fe40002800000 */
[----:B------:R-:W-:Y:S01]  /*13b0*/  FSETP.GEU.AND P5, PT, R28, RZ, PT ;  /* 0x000000ff1c00720b */ /* 0x000fe20003fae000 */
[----:B------:R-:W-:Y:S02]  /*13c0*/  FFMA R18, R18, R9, R22 ;  /* 0x0000000912127223 */ /* 0x000fe40000000016 */
[----:B------:R0:W2:Y:S01]  /*13d0*/  LDG.E.EL.128 R8, desc[UR6][R46.64] ;  /* 0x000000062e087981 */ /* 0x0000a2000c2e1d00 */
[----:B------:R-:W-:-:S02]  /*13e0*/  FSEL R39, R28, RZ, P5 ;  /* 0x000000ff1c277208 */ /* 0x000fc40002800000 */
[----:B-1----:R-:W-:Y:S01]  /*13f0*/  FSEL R3, R38, RZ, P6 ;  /* 0x000000ff26037208 */ /* 0x002fe20003000000 */
[----:B------:R-:W3:Y:S03]  /*1400*/  LDG.E.EL.128 R20, desc[UR6][R50.64] ;  /* 0x0000000632147981 */ /* 0x000ee6000c2e1d00 */
[----:B------:R-:W-:-:S04]  /*1410*/  FSETP.GTU.AND P5, PT, R3, RZ, PT ;  /* 0x000000ff0300720b */ /* 0x000fc80003fac000 */
[----:B------:R-:W-:Y:S02]  /*1420*/  SEL R28, RZ, 0x1, P5 ;  /* 0x00000001ff1c7807 */ /* 0x000fe40002800000 */
[----:B------:R-:W-:Y:S02]  /*1430*/  FSETP.GTU.AND P5, PT, R12, RZ, PT ;  /* 0x000000ff0c00720b */ /* 0x000fe40003fac000 */
[----:B------:R-:W3:Y:S01]  /*1440*/  LDG.E.EL.128 R12, desc[UR6][R52.64] ;  /* 0x00000006340c7981 */ /* 0x000ee2000c2e1d00 */
[----:B------:R-:W-:Y:S01]  /*1450*/  @!P4 FMUL R25, R25, 16777216 ;  /* 0x4b8000001919c820 */ /* 0x000fe20000400000 */
[----:B------:R-:W-:Y:S01]  /*1460*/  @!P2 FMUL R27, R27, 16777216 ;  /* 0x4b8000001b1ba820 */ /* 0x000fe20000400000 */
[C---:B------:R-:W-:Y:S01]  /*1470*/  FSETP.GEU.AND P6, PT, R29.reuse, RZ, PT ;  /* 0x000000ff1d00720b */ /* 0x040fe20003fce000 */
[----:B------:R-:W-:Y:S01]  /*1480*/  @!P3 FMUL R24, R24, 16777216 ;  /* 0x4b8000001818b820 */ /* 0x000fe20000400000 */
[----:B------:R-:W1:Y:S02]  /*1490*/  MUFU.RCP R38, R25 ;  /* 0x0000001900267308 */ /* 0x000e640000001000 */
[----:B------:R-:W-:-:S02]  /*14a0*/  FSEL R29, R29, RZ, P6 ;  /* 0x000000ff1d1d7208 */ /* 0x000fc40003000000 */
[----:B------:R-:W-:-:S04]  /*14b0*/  FSETP.GTU.AND P6, PT, R49, RZ, PT ;  /* 0x000000ff3100720b */ /* 0x000fc80003fcc000 */
[----:B------:R-:W-:Y:S01]  /*14c0*/  MUFU.RCP R26, R26 ;  /* 0x0000001a001a7308 */ /* 0x000fe20000001000 */
[----:B------:R-:W-:Y:S02]  /*14d0*/  SEL R45, RZ, 0x1, P6 ;  /* 0x00000001ff2d7807 */ /* 0x000fe40003000000 */
[----:B------:R-:W-:-:S05]  /*14e0*/  FSETP.GTU.AND P6, PT, R55, RZ, PT ;  /* 0x000000ff3700720b */ /* 0x000fca0003fcc000 */
[----:B------:R-:W4:Y:S01]  /*14f0*/  MUFU.RCP R27, R27 ;  /* 0x0000001b001b7308 */ /* 0x000f220000001000 */
[----:B------:R-:W-:-:S07]  /*1500*/  @!P4 FMUL R41, R41, 16777216 ;  /* 0x4b8000002929c820 */ /* 0x000fce0000400000 */
[----:B------:R-:W5:Y:S01]  /*1510*/  MUFU.RCP R25, R24 ;  /* 0x0000001800197308 */ /* 0x000f620000001000 */
[----:B------:R-:W-:Y:S02]  /*1520*/  SEL R40, RZ, 0x1, P6 ;  /* 0x00000001ff287807 */ /* 0x000fe40003000000 */
[----:B0-----:R-:W-:Y:S01]  /*1530*/  SEL R47, RZ, 0x1, P5 ;  /* 0x00000001ff2f7807 */ /* 0x001fe20002800000 */
[----:B------:R-:W-:Y:S01]  /*1540*/  @!P2 FMUL R36, R36, 16777216 ;  /* 0x4b8000002424a820 */ /* 0x000fe20000400000 */
[----:B------:R0:W-:Y:S01]  /*1550*/  STS [R2+0x60c], R3 ;  /* 0x00060c0302007388 */ /* 0x0001e20000000800 */
[----:B-1----:R-:W-:Y:S01]  /*1560*/  FMUL R38, R38, R41 ;  /* 0x0000002926267220 */ /* 0x002fe20000400000 */
[----:B------:R-:W-:Y:S01]  /*1570*/  @!P3 FMUL R42, R42, 16777216 ;  /* 0x4b8000002a2ab820 */ /* 0x000fe20000400000 */
[----:B----4-:R-:W-:Y:S01]  /*1580*/  FMUL R27, R27, R36 ;  /* 0x000000241b1b7220 */ /* 0x010fe20000400000 */
[----:B------:R-:W-:Y:S01]  /*1590*/  FMUL R26, R26, R43 ;  /* 0x0000002b1a1a7220 */ /* 0x000fe20000400000 */
[----:B------:R-:W-:-:S02]  /*15a0*/  FSETP.GEU.AND P2, PT, R31, RZ, PT ;  /* 0x000000ff1f00720b */ /* 0x000fc40003f4e000 */
[----:B0-----:R-:W-:Y:S01]  /*15b0*/  PRMT R3, R47, 0x3340, R40 ;  /* 0x000033402f037816 */ /* 0x001fe20000000028 */
[----:B-----5:R-:W-:Y:S01]  /*15c0*/  FMUL R25, R25, R42 ;  /* 0x0000002a19197220 */ /* 0x020fe20000400000 */
[----:B------:R-:W-:Y:S02]  /*15d0*/  FSETP.GEU.AND P3, PT, R30, RZ, PT ;  /* 0x000000ff1e00720b */ /* 0x000fe40003f6e000 */
[----:B------:R-:W-:Y:S01]  /*15e0*/  FSETP.GEU.AND P4, PT, R16, RZ, PT ;  /* 0x000000ff1000720b */ /* 0x000fe20003f8e000 */
[----:B------:R0:W-:Y:S01]  /*15f0*/  STS [R2+0xa14], R29 ;  /* 0x000a141d02007388 */ /* 0x0001e20000000800 */
[----:B------:R-:W-:Y:S02]  /*1600*/  FSETP.GTU.AND P5, PT, R29, RZ, PT ;  /* 0x000000ff1d00720b */ /* 0x000fe40003fac000 */
[----:B------:R-:W-:Y:S01]  /*1610*/  FSETP.GTU.AND P6, PT, R39, RZ, PT ;  /* 0x000000ff2700720b */ /* 0x000fe20003fcc000 */
[----:B------:R1:W-:Y:S04]  /*1620*/  STS [R2+0x810], R39 ;  /* 0x0008102702007388 */ /* 0x0003e80000000800 */
[----:B------:R-:W-:Y:S04]  /*1630*/  STS [R2+0x204], R55 ;  /* 0x0002043702007388 */ /* 0x000fe80000000800 */
[----:B------:R-:W-:Y:S01]  /*1640*/  STS [R2+0x408], R49 ;  /* 0x0004083102007388 */ /* 0x000fe20000000800 */
[----:B------:R-:W-:-:S04]  /*1650*/  PRMT R28, R45, 0x3340, R28 ;  /* 0x000033402d1c7816 */ /* 0x000fc8000000001c */
[----:B------:R-:W-:Y:S01]  /*1660*/  PRMT R28, R3, 0x5410, R28 ;  /* 0x00005410031c7816 */ /* 0x000fe2000000001c */
[----:B--2---:R-:W-:Y:S01]  /*1670*/  FADD R5, -R9, R5 ;  /* 0x0000000509057221 */ /* 0x004fe20000000100 */
[----:B------:R-:W-:Y:S01]  /*1680*/  FADD R40, -R11, R7 ;  /* 0x000000070b287221 */ /* 0x000fe20000000100 */
[----:B------:R-:W-:Y:S01]  /*1690*/  FADD R7, -R10, R6 ;  /* 0x000000060a077221 */ /* 0x000fe20000000100 */
[----:B------:R-:W-:Y:S01]  /*16a0*/  FADD R4, -R8, R4 ;  /* 0x0000000408047221 */ /* 0x000fe20000000100 */
[----:B------:R-:W-:Y:S01]  /*16b0*/  FMUL R38, R38, R5 ;  /* 0x0000000526267220 */ /* 0x000fe20000400000 */
[----:B------:R-:W-:Y:S01]  /*16c0*/  FMUL R40, R27, R40 ;  /* 0x000000281b287220 */ /* 0x000fe20000400000 */
[----:B------:R-:W-:Y:S01]  /*16d0*/  FMUL R7, R26, R7 ;  /* 0x000000071a077220 */ /* 0x000fe20000400000 */
[----:B------:R-:W-:Y:S01]  /*16e0*/  FSEL R5, R31, RZ, P2 ;  /* 0x000000ff1f057208 */ /* 0x000fe20001000000 */
[----:B------:R-:W-:Y:S01]  /*16f0*/  FMUL R25, R25, R4 ;  /* 0x0000000419197220 */ /* 0x000fe20000400000 */
[----:B------:R-:W-:Y:S01]  /*1700*/  FSETP.GEU.AND P2, PT, R18, RZ, PT ;  /* 0x000000ff1200720b */ /* 0x000fe20003f4e000 */
[----:B---3--:R-:W-:Y:S01]  /*1710*/  FFMA R13, R13, R38, R21 ;  /* 0x000000260d0d7223 */ /* 0x008fe20000000015 */
[----:B------:R-:W-:Y:S01]  /*1720*/  FFMA R15, R15, R40, R23 ;  /* 0x000000280f0f7223 */ /* 0x000fe20000000017 */
[----:B------:R-:W-:Y:S01]  /*1730*/  FFMA R14, R14, R7, R22 ;  /* 0x000000070e0e7223 */ /* 0x000fe20000000016 */
[----:B------:R-:W-:Y:S01]  /*1740*/  FSEL R7, R30, RZ, P3 ;  /* 0x000000ff1e077208 */ /* 0x000fe20001800000 */
[----:B------:R-:W-:Y:S01]  /*1750*/  FFMA R12, R12, R25, R20 ;  /* 0x000000190c0c7223 */ /* 0x000fe20000000014 */
[----:B------:R-:W-:-:S02]  /*1760*/  FSEL R23, R16, RZ, P4 ;  /* 0x000000ff10177208 */ /* 0x000fc40002000000 */
[----:B0-----:R-:W-:Y:S02]  /*1770*/  FSEL R29, R18, RZ, P2 ;  /* 0x000000ff121d7208 */ /* 0x001fe40001000000 */
[----:B------:R-:W-:Y:S02]  /*1780*/  FSETP.GEU.AND P3, PT, R17, RZ, PT ;  /* 0x000000ff1100720b */ /* 0x000fe40003f6e000 */
[----:B------:R-:W-:Y:S02]  /*1790*/  FSETP.GEU.AND P4, PT, R19, RZ, PT ;  /* 0x000000ff1300720b */ /* 0x000fe40003f8e000 */
[----:B------:R-:W-:Y:S02]  /*17a0*/  FSETP.GEU.AND P2, PT, R13, RZ, PT ;  /* 0x000000ff0d00720b */ /* 0x000fe40003f4e000 */
[----:B------:R-:W-:Y:S02]  /*17b0*/  FSEL R25, R17, RZ, P3 ;  /* 0x000000ff11197208 */ /* 0x000fe40001800000 */
[----:B------:R-:W-:-:S02]  /*17c0*/  FSEL R21, R19, RZ, P4 ;  /* 0x000000ff13157208 */ /* 0x000fc40002000000 */
[----:B------:R-:W-:Y:S02]  /*17d0*/  FSEL R31, R13, RZ, P2 ;  /* 0x000000ff0d1f7208 */ /* 0x000fe40001000000 */
[----:B------:R-:W-:Y:S02]  /*17e0*/  FSETP.GEU.AND P3, PT, R12, RZ, PT ;  /* 0x000000ff0c00720b */ /* 0x000fe40003f6e000 */
[----:B------:R-:W-:Y:S02]  /*17f0*/  FSETP.GEU.AND P4, PT, R14, RZ, PT ;  /* 0x000000ff0e00720b */ /* 0x000fe40003f8e000 */
[----:B------:R-:W-:Y:S02]  /*1800*/  FSETP.GEU.AND P2, PT, R15, RZ, PT ;  /* 0x000000ff0f00720b */ /* 0x000fe40003f4e000 */
[----:B------:R-:W-:Y:S02]  /*1810*/  FSEL R27, R12, RZ, P3 ;  /* 0x000000ff0c1b7208 */ /* 0x000fe40001800000 */
[----:B-1----:R-:W-:-:S02]  /*1820*/  FSEL R39, R14, RZ, P4 ;  /* 0x000000ff0e277208 */ /* 0x002fc40002000000 */
[----:B------:R-:W-:Y:S01]  /*1830*/  FSEL R41, R15, RZ, P2 ;  /* 0x000000ff0f297208 */ /* 0x000fe20001000000 */
[----:B------:R-:W-:Y:S04]  /*1840*/  STS [R2+0xc18], R7 ;  /* 0x000c180702007388 */ /* 0x000fe80000000800 */
        /* <DEDUP_REMOVED lines=8> */
[----:B------:R0:W-:Y:S01]  /*18d0*/  STS [R2+0x1e3c], R41 ;  /* 0x001e3c2902007388 */ /* 0x0001e20000000800 */
[----:B------:R-:W-:Y:S01]  /*18e0*/  BAR.SYNC.DEFER_BLOCKING 0x0 ;  /* 0x0000000000007b1d */ /* 0x000fe20000010000 */
[----:B------:R-:W-:-:S02]  /*18f0*/  FSETP.GTU.AND P3, PT, R7, RZ, PT ;  /* 0x000000ff0700720b */ /* 0x000fc40003f6c000 */
[----:B------:R-:W-:-:S04]  /*1900*/  FSETP.GTU.AND P4, PT, R5, RZ, PT ;  /* 0x000000ff0500720b */ /* 0x000fc80003f8c000 */
[----:B0-----:R-:W-:Y:S02]  /*1910*/  SEL R2, RZ, 0x1, P4 ;  /* 0x00000001ff027807 */ /* 0x001fe40002000000 */
[----:B------:R-:W-:Y:S02]  /*1920*/  FSETP.GTU.AND P4, PT, R21, RZ, PT ;  /* 0x000000ff1500720b */ /* 0x000fe40003f8c000 */
[----:B------:R-:W0:Y:S01]  /*1930*/  LDC.64 R20, c[0x0][0x238] ;  /* 0x00008e00ff147b82 */ /* 0x000e220000000a00 */
[----:B------:R-:W-:Y:S04]  /*1940*/  LDS R4, [R33] ;  /* 0x0000000021047984 */ /* 0x000fe80000000800 */
[----:B------:R-:W-:Y:S04]  /*1950*/  LDS R5, [R33+0x4] ;  /* 0x0000040021057984 */ /* 0x000fe80000000800 */
[----:B------:R-:W-:Y:S04]  /*1960*/  LDS R6, [R33+0x8] ;  /* 0x0000080021067984 */ /* 0x000fe80000000800 */
[----:B------:R1:W2:Y:S04]  /*1970*/  LDS R7, [R33+0xc] ;  /* 0x00000c0021077984 */ /* 0x0002a80000000800 */
[----:B------:R-:W-:Y:S04]  /*1980*/  LDS R8, [R34+0x1000] ;  /* 0x0010000022087984 */ /* 0x000fe80000000800 */
[----:B------:R-:W-:Y:S04]  /*1990*/  LDS R9, [R34+0x1004] ;  /* 0x0010040022097984 */ /* 0x000fe80000000800 */
[----:B------:R-:W-:Y:S04]  /*19a0*/  LDS R10, [R34+0x1008] ;  /* 0x00100800220a7984 */ /* 0x000fe80000000800 */
[----:B------:R-:W3:Y:S04]  /*19b0*/  LDS R11, [R34+0x100c] ;  /* 0x00100c00220b7984 */ /* 0x000ee80000000800 */
[----:B------:R-:W-:Y:S04]  /*19c0*/  LDS R12, [R35+0x2000] ;  /* 0x00200000230c7984 */ /* 0x000fe80000000800 */
[----:B------:R-:W-:Y:S04]  /*19d0*/  LDS R13, [R35+0x2004] ;  /* 0x00200400230d7984 */ /* 0x000fe80000000800 */
[----:B------:R-:W-:Y:S04]  /*19e0*/  LDS R14, [R35+0x2008] ;  /* 0x00200800230e7984 */ /* 0x000fe80000000800 */
[----:B------:R4:W5:Y:S04]  /*19f0*/  LDS R15, [R35+0x200c] ;  /* 0x00200c00230f7984 */ /* 0x0009680000000800 */
[----:B------:R-:W-:Y:S04]  /*1a00*/  LDS R16, [R37+0x3000] ;  /* 0x0030000025107984 */ /* 0x000fe80000000800 */
[----:B------:R-:W-:Y:S04]  /*1a10*/  LDS R17, [R37+0x3004] ;  /* 0x0030040025117984 */ /* 0x000fe80000000800 */
[----:B------:R-:W-:Y:S04]  /*1a20*/  LDS R18, [R37+0x3008] ;  /* 0x0030080025127984 */ /* 0x000fe80000000800 */
[----:B------:R-:W0:Y:S01]  /*1a30*/  LDS R19, [R37+0x300c] ;  /* 0x00300c0025137984 */ /* 0x000e220000000800 */
[----:B------:R-:W-:-:S02]  /*1a40*/  FSETP.GTU.AND P2, PT, R29, RZ, PT ;  /* 0x000000ff1d00720b */ /* 0x000fc40003f4c000 */
[----:B------:R-:W-:Y:S02]  /*1a50*/  SEL R29, RZ, 0x1, P3 ;  /* 0x00000001ff1d7807 */ /* 0x000fe40001800000 */
[----:B------:R-:W-:Y:S02]  /*1a60*/  SEL R22, RZ, 0x1, P5 ;  /* 0x00000001ff167807 */ /* 0x000fe40002800000 */
[----:B-1----:R-:W-:Y:S02]  /*1a70*/  SEL R33, RZ, 0x1, P6 ;  /* 0x00000001ff217807 */ /* 0x002fe40003000000 */
[----:B----4-:R-:W-:Y:S02]  /*1a80*/  SEL R35, RZ, 0x1, P2 ;  /* 0x00000001ff237807 */ /* 0x010fe40001000000 */
[----:B------:R-:W-:Y:S02]  /*1a90*/  FSETP.GTU.AND P2, PT, R23, RZ, PT ;  /* 0x000000ff1700720b */ /* 0x000fe40003f4c000 */
[----:B------:R-:W-:-:S02]  /*1aa0*/  FSETP.GTU.AND P3, PT, R25, RZ, PT ;  /* 0x000000ff1900720b */ /* 0x000fc40003f6c000 */
[----:B------:R-:W-:Y:S02]  /*1ab0*/  PRMT R2, R29, 0x3340, R2 ;  /* 0x000033401d027816 */ /* 0x000fe40000000002 */
[----:B------:R-:W-:Y:S02]  /*1ac0*/  PRMT R29, R33, 0x3340, R22 ;  /* 0x00003340211d7816 */ /* 0x000fe40000000016 */
[----:B------:R-:W-:Y:S02]  /*1ad0*/  SEL R22, RZ, 0x1, P3 ;  /* 0x00000001ff167807 */ /* 0x000fe40001800000 */
[----:B------:R-:W-:Y:S02]  /*1ae0*/  SEL R23, RZ, 0x1, P2 ;  /* 0x00000001ff177807 */ /* 0x000fe40001000000 */
[----:B------:R-:W-:Y:S02]  /*1af0*/  SEL R30, RZ, 0x1, P4 ;  /* 0x00000001ff1e7807 */ /* 0x000fe40002000000 */
[----:B------:R-:W-:-:S02]  /*1b00*/  FSETP.GTU.AND P3, PT, R31, RZ, PT ;  /* 0x000000ff1f00720b */ /* 0x000fc40003f6c000 */
[----:B------:R-:W-:Y:S02]  /*1b10*/  FSETP.GTU.AND P2, PT, R27, RZ, PT ;  /* 0x000000ff1b00720b */ /* 0x000fe40003f4c000 */
[----:B------:R-:W-:Y:S02]  /*1b20*/  FSETP.GTU.AND P5, PT, R41, RZ, PT ;  /* 0x000000ff2900720b */ /* 0x000fe40003fac000 */
[----:B------:R-:W-:Y:S02]  /*1b30*/  FSETP.GTU.AND P4, PT, R39, RZ, PT ;  /* 0x000000ff2700720b */ /* 0x000fe40003f8c000 */
[----:B------:R-:W-:Y:S02]  /*1b40*/  PRMT R31, R23, 0x3340, R22 ;  /* 0x00003340171f7816 */ /* 0x000fe40000000016 */
[----:B------:R-:W-:Y:S02]  /*1b50*/  SEL R22, RZ, 0x1, P3 ;  /* 0x00000001ff167807 */ /* 0x000fe40001800000 */
[----:B------:R-:W-:Y:S01]  /*1b60*/  SEL R23, RZ, 0x1, P2 ;  /* 0x00000001ff177807 */ /* 0x000fe20001000000 */
[----:B------:R-:W-:Y:S01]  /*1b70*/  VIADD R25, R0, 0x400 ;  /* 0x0000040000197836 */ /* 0x000fe20000000000 */
[----:B------:R-:W-:-:S02]  /*1b80*/  SEL R33, RZ, 0x1, P5 ;  /* 0x00000001ff217807 */ /* 0x000fc40002800000 */
[----:B------:R-:W-:Y:S02]  /*1b90*/  SEL R24, RZ, 0x1, P4 ;  /* 0x00000001ff187807 */ /* 0x000fe40002000000 */
[----:B------:R-:W-:Y:S02]  /*1ba0*/  IADD3 R27, R0, 0x800, RZ ;  /* 0x00000800001b7810 */ /* 0x000fe40007ffe0ff */
[----:B------:R-:W-:Y:S01]  /*1bb0*/  PRMT R30, R35, 0x3340, R30 ;  /* 0x00003340231e7816 */ /* 0x000fe2000000001e */
[C---:B------:R-:W-:Y:S01]  /*1bc0*/  VIADD R35, R0.reuse, 0xc00 ;  /* 0x00000c0000237836 */ /* 0x040fe20000000000 */
[----:B------:R-:W-:Y:S01]  /*1bd0*/  PRMT R36, R23, 0x3340, R22 ;  /* 0x0000334017247816 */ /* 0x000fe20000000016 */
[----:B0-----:R-:W-:Y:S01]  /*1be0*/  IMAD.WIDE R22, R0, 0x4, R20 ;  /* 0x0000000400167825 */ /* 0x001fe200078e0214 */
[----:B------:R-:W-:-:S03]  /*1bf0*/  PRMT R33, R24, 0x3340, R33 ;  /* 0x0000334018217816 */ /* 0x000fc60000000021 */
[----:B------:R-:W-:Y:S01]  /*1c00*/  IMAD.WIDE R24, R25, 0x4, R20 ;  /* 0x0000000419187825 */ /* 0x000fe200078e0214 */
[----:B------:R-:W-:-:S03]  /*1c10*/  IADD3 R34, P2, R32, UR4, RZ ;  /* 0x0000000420227c10 */ /* 0x000fc6000ff5e0ff */
[--C-:B------:R-:W-:Y:S01]  /*1c20*/  IMAD.WIDE R26, R27, 0x4, R20.reuse ;  /* 0x000000041b1a7825 */ /* 0x100fe200078e0214 */
[----:B--2---:R0:W-:Y:S03]  /*1c30*/  @!P1 STG.E.128 desc[UR6][R22.64], R4 ;  /* 0x0000000416009986 */ /* 0x0041e6000c101d06 */
[----:B------:R-:W-:Y:S01]  /*1c40*/  IMAD.WIDE R20, R35, 0x4, R20 ;  /* 0x0000000423147825 */ /* 0x000fe200078e0214 */
[----:B---3--:R0:W-:Y:S01]  /*1c50*/  @!P1 STG.E.128 desc[UR6][R24.64], R8 ;  /* 0x0000000818009986 */ /* 0x0081e2000c101d06 */
[----:B------:R-:W-:-:S03]  /*1c60*/  LEA.HI.X.SX32 R35, R32, UR5, 0x1, P2 ;  /* 0x0000000520237c11 */ /* 0x000fc600090f0eff */
[----:B-----5:R0:W-:Y:S01]  /*1c70*/  @!P1 STG.E.128 desc[UR6][R26.64], R12 ;  /* 0x0000000c1a009986 */ /* 0x0201e2000c101d06 */
[----:B------:R-:W-:-:S03]  /*1c80*/  PRMT R30, R31, 0x5410, R30 ;  /* 0x000054101f1e7816 */ /* 0x000fc6000000001e */
[----:B------:R0:W-:Y:S01]  /*1c90*/  @!P1 STG.E.128 desc[UR6][R20.64], R16 ;  /* 0x0000001014009986 */ /* 0x0001e2000c101d06 */
[----:B------:R-:W-:Y:S02]  /*1ca0*/  PRMT R29, R29, 0x5410, R2 ;  /* 0x000054101d1d7816 */ /* 0x000fe40000000002 */
[----:B------:R-:W-:Y:S01]  /*1cb0*/  PRMT R31, R36, 0x5410, R33 ;  /* 0x00005410241f7816 */ /* 0x000fe20000000021 */
[----:B0-----:R-:W-:Y:S06]  /*1cc0*/  @P0 EXIT ;  /* 0x000000000000094d */ /* 0x001fec0003800000 */
[----:B------:R-:W-:Y:S01]  /*1cd0*/  STG.E.128 desc[UR6][R34.64], R28 ;  /* 0x0000001c22007986 */ /* 0x000fe2000c101d06 */
[----:B------:R-:W-:Y:S05]  /*1ce0*/  EXIT ;  /* 0x000000000000794d */ /* 0x000fea0003800000 */
.L_x_0:
[----:B------:R-:W-:-:S00]  /*1cf0*/  BRA `(.L_x_0) ;  /* 0xfffffffc00fc7947 */ /* 0x000fc0000383ffff */
[----:B------:R-:W-:-:S00]  /*1d00*/  NOP ;  /* 0x0000000000007918 */ /* 0x000fc00000000000 */
[----:B------:R-:W-:-:S00]  /*1d10*/  NOP ;  /* 0x0000000000007918 */ /* 0x000fc00000000000 */
[----:B------:R-:W-:-:S00]  /*1d20*/  NOP ;  /* 0x0000000000007918 */ /* 0x000fc00000000000 */
[----:B------:R-:W-:-:S00]  /*1d30*/  NOP ;  /* 0x0000000000007918 */ /* 0x000fc00000000000 */
[----:B------:R-:W-:-:S00]  /*1d40*/  NOP ;  /* 0x0000000000007918 */ /* 0x000fc00000000000 */
[----:B------:R-:W-:-:S00]  /*1d50*/  NOP ;  /* 0x0000000000007918 */ /* 0x000fc00000000000 */
[----:B------:R-:W-:-:S00]  /*1d60*/  NOP ;  /* 0x0000000000007918 */ /* 0x000fc00000000000 */
[----:B------:R-:W-:-:S00]  /*1d70*/  NOP ;  /* 0x0000000000007918 */ /* 0x000fc00000000000 */
.L_x_1:


//--------------------- .nv.global.init           --------------------------
	.section	.nv.global.init,"aw",@progbits
.nv.global.init:
	.type		_$_str,@object
	.size		_$_str,(_$_str_$_2 - _$_str)
_$_str:
        /*0000*/ 	.byte	0x5f, 0x5f, 0x43, 0x55, 0x44, 0x41, 0x5f, 0x46, 0x54, 0x5a, 0x00
	.type		_$_str_$_2,@object
	.size		_$_str_$_2,(.L_1 - _$_str_$_2)
_$_str_$_2:
        /*000b*/ 	.byte	0x5f, 0x5f, 0x43, 0x55, 0x44, 0x41, 0x5f, 0x50, 0x52, 0x45, 0x43, 0x5f, 0x53, 0x51, 0x52, 0x54
        /*001b*/ 	.byte	0x00
.L_1:


//--------------------- .nv.shared.triton_poi_fused__native_batch_norm_legit_no_training_relu_threshold_backward_20 --------------------------
	.section	.nv.shared.triton_poi_fused__native_batch_norm_legit_no_training_relu_threshold_backward_20,"aw",@nobits
	.sectionflags	@""
	.align	16
	.zero		1024


//--------------------- .nv.constant0.triton_poi_fused__native_batch_norm_legit_no_training_relu_threshold_backward_20 --------------------------
	.section	.nv.constant0.triton_poi_fused__native_batch_norm_legit_no_training_relu_threshold_backward_20,"a",@progbits
	.sectionflags	@""
	.align	4
.nv.constant0.triton_poi_fused__native_batch_norm_legit_no_training_relu_threshold_backward_20:
	.zero		592
